// auto-generated by cutlass_sweep.gemm — config: {"arch": "sm_90", "cluster_m": 1, "cluster_n": 1, "dtype": "fp16", "dtype_b": "fp16", "layout": "nt", "stages": 0, "tile_k": 128, "tile_m": 192, "tile_n": 128}
#include "cutlass/cutlass.h"
#include "cutlass/gemm/collective/collective_builder.hpp"
#include "cutlass/gemm/device/gemm_universal_adapter.h"
#include "cutlass/gemm/kernel/gemm_universal.hpp"
#include "cutlass/epilogue/collective/collective_builder.hpp"

using ElemA = cutlass::half_t;
using ElemB = cutlass::half_t;
using ElemCD = cutlass::half_t;
using Acc  = float;
using TileShape    = cute::Shape<cute::_192, cute::_128, cute::_128>;
using ClusterShape = cute::Shape<cute::_1, cute::_1, cute::_1>;

using CollectiveEpilogue = typename cutlass::epilogue::collective::CollectiveBuilder<
    cutlass::arch::Sm90, cutlass::arch::OpClassTensorOp,
    TileShape, ClusterShape,
    cutlass::epilogue::collective::EpilogueTileAuto,
    Acc, Acc,
    ElemCD, cutlass::layout::RowMajor, 128 / cutlass::sizeof_bits<ElemCD>::value,
    ElemCD, cutlass::layout::RowMajor, 128 / cutlass::sizeof_bits<ElemCD>::value,
    cutlass::epilogue::collective::EpilogueScheduleAuto
  >::CollectiveOp;

using CollectiveMainloop = typename cutlass::gemm::collective::CollectiveBuilder<
    cutlass::arch::Sm90, cutlass::arch::OpClassTensorOp,
    ElemA, cutlass::layout::RowMajor, 128 / cutlass::sizeof_bits<ElemA>::value,
    ElemB, cutlass::layout::ColumnMajor, 128 / cutlass::sizeof_bits<ElemB>::value,
    Acc,
    TileShape, ClusterShape,
    cutlass::gemm::collective::StageCountAutoCarveout<static_cast<int>(sizeof(typename CollectiveEpilogue::SharedStorage))>,
    cutlass::gemm::collective::KernelScheduleAuto
  >::CollectiveOp;

using GemmKernel = cutlass::gemm::kernel::GemmUniversal<
    cute::Shape<int,int,int,int>,
    CollectiveMainloop,
    CollectiveEpilogue
>;
using Gemm = cutlass::gemm::device::GemmUniversalAdapter<GemmKernel>;

// Force the device kernel symbol into the cubin without needing a host main.
auto* _anchor = &cutlass::device_kernel<GemmKernel>;


// ===== COMPILED SASS (sm_90a) =====

	.target	sm_90a

	.elftype	@"ET_EXEC"


//--------------------- .note.nv.tkinfo           --------------------------
	.section	.note.nv.tkinfo,"",@"SHT_NOTE"
	.sectionflags	@"SHF_NOTE_NV_TKINFO"
	.tkinfo
        /*0018*/ 	.word	0x00000002
        /*0030*/ 	.string	""
        /*0030*/ 	.string	"ptxas"
        /*0030*/ 	.string	"Cuda compilation tools, release 13.0, V13.0.88"
        /*0030*/ 	.string	"Build cuda_13.0.r13.0/compiler.36424714_0"
        /*0030*/ 	.string	"-arch sm_90a -m 64 "



//--------------------- .note.nv.cuinfo           --------------------------
	.section	.note.nv.cuinfo,"",@"SHT_NOTE"
	.sectionflags	@"SHF_NOTE_NV_CUINFO"
        /*0018*/ 	.short	0x0002
        /*001a*/ 	.short	0x005a
        /*001c*/ 	.short	0x0082
	.zero		2


//--------------------- .nv.info                  --------------------------
	.section	.nv.info,"",@"SHT_CUDA_INFO"
	.align	4


	//----- nvinfo : EIATTR_REGCOUNT
	.align		4
        /*0000*/ 	.byte	0x04, 0x2f
        /*0002*/ 	.short	(.L_15 - .L_14)
	.align		4
.L_14:
        /*0004*/ 	.word	index@(_ZN7cutlass13device_kernelINS_4gemm6kernel13GemmUniversalIN4cute5tupleIJiiiiEEENS1_10collective13CollectiveMmaINS1_34MainloopSm90TmaGmmaWarpSpecializedILi2ENS5_IJNS4_1CILi1EEESB_SB_EEENS1_35KernelTmaWarpSpecializedCooperativeEEENS5_IJNSA_ILi192EEENSA_ILi128EEESG_EEENS_6half_tENS5_IJlSB_lEEESI_SJ_NS4_8TiledMMAINS4_8MMA_AtomIJNS4_4SM904GMMA26MMA_64x128x16_F32F16F16_SSILNSN_5MajorE0ELSP_0ELNSN_7ScaleInE1ELSQ_1EEEEEENS4_6LayoutINS5_IJNSA_ILi2EEESB_SB_EEENS5_IJSB_NSA_ILi0EEESW_EEEEENS5_IJNS4_10UnderscoreESZ_SZ_EEEEENS4_13SM90_TMA_LOADENS4_14ComposedLayoutINS4_7SwizzleILi3ELi4ELi3EEENS4_18smem_ptr_flag_bitsILi16EEENST_INS5_IJNSA_ILi8EEENSA_ILi64EEEEEENS5_IJS19_SB_EEEEEEEvNS4_8identityES12_S1D_vS1E_EENS_8epilogue10collective6detail29Sm90TmaWarpSpecializedAdapterINS1H_15DefaultEpilogueISI_SJ_SJ_NS1G_6thread17LinearCombinationISI_Li1EffLNS1L_9ScaleType4KindE0ELNS_15FloatRoundStyleE2ESI_EENS1_15EpilogueDefaultEEEEEvvEEEEvNT_6ParamsE)
        /*0008*/ 	.word	0x000000a8


	//----- nvinfo : EIATTR_FRAME_SIZE
	.align		4
.L_15:
        /*000c*/ 	.byte	0x04, 0x11
        /*000e*/ 	.short	(.L_17 - .L_16)
	.align		4
.L_16:
        /*0010*/ 	.word	index@(_ZN7cutlass13device_kernelINS_4gemm6kernel13GemmUniversalIN4cute5tupleIJiiiiEEENS1_10collective13CollectiveMmaINS1_34MainloopSm90TmaGmmaWarpSpecializedILi2ENS5_IJNS4_1CILi1EEESB_SB_EEENS1_35KernelTmaWarpSpecializedCooperativeEEENS5_IJNSA_ILi192EEENSA_ILi128EEESG_EEENS_6half_tENS5_IJlSB_lEEESI_SJ_NS4_8TiledMMAINS4_8MMA_AtomIJNS4_4SM904GMMA26MMA_64x128x16_F32F16F16_SSILNSN_5MajorE0ELSP_0ELNSN_7ScaleInE1ELSQ_1EEEEEENS4_6LayoutINS5_IJNSA_ILi2EEESB_SB_EEENS5_IJSB_NSA_ILi0EEESW_EEEEENS5_IJNS4_10UnderscoreESZ_SZ_EEEEENS4_13SM90_TMA_LOADENS4_14ComposedLayoutINS4_7SwizzleILi3ELi4ELi3EEENS4_18smem_ptr_flag_bitsILi16EEENST_INS5_IJNSA_ILi8EEENSA_ILi64EEEEEENS5_IJS19_SB_EEEEEEEvNS4_8identityES12_S1D_vS1E_EENS_8epilogue10collective6detail29Sm90TmaWarpSpecializedAdapterINS1H_15DefaultEpilogueISI_SJ_SJ_NS1G_6thread17LinearCombinationISI_Li1EffLNS1L_9ScaleType4KindE0ELNS_15FloatRoundStyleE2ESI_EENS1_15EpilogueDefaultEEEEEvvEEEEvNT_6ParamsE)
        /*0014*/ 	.word	0x00000000


	//----- nvinfo : EIATTR_MIN_STACK_SIZE
	.align		4
.L_17:
        /*0018*/ 	.byte	0x04, 0x12
        /*001a*/ 	.short	(.L_19 - .L_18)
	.align		4
.L_18:
        /*001c*/ 	.word	index@(_ZN7cutlass13device_kernelINS_4gemm6kernel13GemmUniversalIN4cute5tupleIJiiiiEEENS1_10collective13CollectiveMmaINS1_34MainloopSm90TmaGmmaWarpSpecializedILi2ENS5_IJNS4_1CILi1EEESB_SB_EEENS1_35KernelTmaWarpSpecializedCooperativeEEENS5_IJNSA_ILi192EEENSA_ILi128EEESG_EEENS_6half_tENS5_IJlSB_lEEESI_SJ_NS4_8TiledMMAINS4_8MMA_AtomIJNS4_4SM904GMMA26MMA_64x128x16_F32F16F16_SSILNSN_5MajorE0ELSP_0ELNSN_7ScaleInE1ELSQ_1EEEEEENS4_6LayoutINS5_IJNSA_ILi2EEESB_SB_EEENS5_IJSB_NSA_ILi0EEESW_EEEEENS5_IJNS4_10UnderscoreESZ_SZ_EEEEENS4_13SM90_TMA_LOADENS4_14ComposedLayoutINS4_7SwizzleILi3ELi4ELi3EEENS4_18smem_ptr_flag_bitsILi16EEENST_INS5_IJNSA_ILi8EEENSA_ILi64EEEEEENS5_IJS19_SB_EEEEEEEvNS4_8identityES12_S1D_vS1E_EENS_8epilogue10collective6detail29Sm90TmaWarpSpecializedAdapterINS1H_15DefaultEpilogueISI_SJ_SJ_NS1G_6thread17LinearCombinationISI_Li1EffLNS1L_9ScaleType4KindE0ELNS_15FloatRoundStyleE2ESI_EENS1_15EpilogueDefaultEEEEEvvEEEEvNT_6ParamsE)
        /*0020*/ 	.word	0x00000000
.L_19:


//--------------------- .nv.compat                --------------------------
	.section	.nv.compat,"",@"SHT_CUDA_COMPAT_INFO"
	.align	4
        /*0000*/ 	.byte	0x02, 0x09, 0x01, 0x00, 0x02, 0x02, 0x04, 0x00, 0x02, 0x05, 0x05, 0x00, 0x03, 0x07, 0x01, 0x01
        /*0010*/ 	.byte	0x02, 0x03, 0x01, 0x00, 0x02, 0x06, 0x01, 0x00, 0x04, 0x0b, 0x08, 0x00, 0x00, 0x00, 0x00, 0x00
        /*0020*/ 	.byte	0x00, 0x00, 0x00, 0x00


//--------------------- .nv.info._ZN7cutlass13device_kernelINS_4gemm6kernel13GemmUniversalIN4cute5tupleIJiiiiEEENS1_10collective13CollectiveMmaINS1_34MainloopSm90TmaGmmaWarpSpecializedILi2ENS5_IJNS4_1CILi1EEESB_SB_EEENS1_35KernelTmaWarpSpecializedCooperativeEEENS5_IJNSA_ILi192EEENSA_ILi128EEESG_EEENS_6half_tENS5_IJlSB_lEEESI_SJ_NS4_8TiledMMAINS4_8MMA_AtomIJNS4_4SM904GMMA26MMA_64x128x16_F32F16F16_SSILNSN_5MajorE0ELSP_0ELNSN_7ScaleInE1ELSQ_1EEEEEENS4_6LayoutINS5_IJNSA_ILi2EEESB_SB_EEENS5_IJSB_NSA_ILi0EEESW_EEEEENS5_IJNS4_10UnderscoreESZ_SZ_EEEEENS4_13SM90_TMA_LOADENS4_14ComposedLayoutINS4_7SwizzleILi3ELi4ELi3EEENS4_18smem_ptr_flag_bitsILi16EEENST_INS5_IJNSA_ILi8EEENSA_ILi64EEEEEENS5_IJS19_SB_EEEEEEEvNS4_8identityES12_S1D_vS1E_EENS_8epilogue10collective6detail29Sm90TmaWarpSpecializedAdapterINS1H_15DefaultEpilogueISI_SJ_SJ_NS1G_6thread17LinearCombinationISI_Li1EffLNS1L_9ScaleType4KindE0ELNS_15FloatRoundStyleE2ESI_EENS1_15EpilogueDefaultEEEEEvvEEEEvNT_6ParamsE --------------------------
	.section	.nv.info._ZN7cutlass13device_kernelINS_4gemm6kernel13GemmUniversalIN4cute5tupleIJiiiiEEENS1_10collective13CollectiveMmaINS1_34MainloopSm90TmaGmmaWarpSpecializedILi2ENS5_IJNS4_1CILi1EEESB_SB_EEENS1_35KernelTmaWarpSpecializedCooperativeEEENS5_IJNSA_ILi192EEENSA_ILi128EEESG_EEENS_6half_tENS5_IJlSB_lEEESI_SJ_NS4_8TiledMMAINS4_8MMA_AtomIJNS4_4SM904GMMA26MMA_64x128x16_F32F16F16_SSILNSN_5MajorE0ELSP_0ELNSN_7ScaleInE1ELSQ_1EEEEEENS4_6LayoutINS5_IJNSA_ILi2EEESB_SB_EEENS5_IJSB_NSA_ILi0EEESW_EEEEENS5_IJNS4_10UnderscoreESZ_SZ_EEEEENS4_13SM90_TMA_LOADENS4_14ComposedLayoutINS4_7SwizzleILi3ELi4ELi3EEENS4_18smem_ptr_flag_bitsILi16EEENST_INS5_IJNSA_ILi8EEENSA_ILi64EEEEEENS5_IJS19_SB_EEEEEEEvNS4_8identityES12_S1D_vS1E_EENS_8epilogue10collective6detail29Sm90TmaWarpSpecializedAdapterINS1H_15DefaultEpilogueISI_SJ_SJ_NS1G_6thread17LinearCombinationISI_Li1EffLNS1L_9ScaleType4KindE0ELNS_15FloatRoundStyleE2ESI_EENS1_15EpilogueDefaultEEEEEvvEEEEvNT_6ParamsE,"",@"SHT_CUDA_INFO"
	.sectionflags	@""
	.align	4


	//----- nvinfo : EIATTR_CUDA_API_VERSION
	.align		4
        /*0000*/ 	.byte	0x04, 0x37
        /*0002*/ 	.short	(.L_21 - .L_20)
.L_20:
        /*0004*/ 	.word	0x00000082


	//----- nvinfo : EIATTR_KPARAM_INFO
	.align		4
.L_21:
        /*0008*/ 	.byte	0x04, 0x17
        /*000a*/ 	.short	(.L_23 - .L_22)
.L_22:
        /*000c*/ 	.word	0x00000000
        /*0010*/ 	.short	0x0000
        /*0012*/ 	.short	0x0070
        /*0014*/ 	.byte	0x00, 0xf0, 0x01, 0x10


	//----- nvinfo : EIATTR_SPARSE_MMA_MASK
	.align		4
.L_23:
        /*0018*/ 	.byte	0x03, 0x50
        /*001a*/ 	.short	0x0000


	//----- nvinfo : EIATTR_MAXREG_COUNT
	.align		4
        /*001c*/ 	.byte	0x03, 0x1b
        /*001e*/ 	.short	0x00a8


	//----- nvinfo : EIATTR_NUM_BARRIERS
	.align		4
        /*0020*/ 	.byte	0x02, 0x4c
        /*0022*/ 	.byte	0x01
	.zero		1


	//----- nvinfo : EIATTR_EXTERNS
	.align		4
        /*0024*/ 	.byte	0x04, 0x0f
        /*0026*/ 	.short	(.L_25 - .L_24)


	//   ....[0]....
	.align		4
.L_24:
        /*0028*/ 	.word	index@(__assertfail)


	//----- nvinfo : EIATTR_MERCURY_ISA_VERSION
	.align		4
.L_25:
        /*002c*/ 	.byte	0x03, 0x5f
        /*002e*/ 	.short	0x0101


	//----- nvinfo : EIATTR_INT_WARP_WIDE_INSTR_OFFSETS
	.align		4
        /*0030*/ 	.byte	0x04, 0x31
        /*0032*/ 	.short	(.L_27 - .L_26)


	//   ....[0]....
.L_26:
        /*0034*/ 	.word	0x00000370


	//   ....[1]....
        /*0038*/ 	.word	0x000003a0


	//   ....[2]....
        /*003c*/ 	.word	0x00000480


	//----- nvinfo : EIATTR_COOP_GROUP_MASK_REGIDS
	.align		4
.L_27:
        /*0040*/ 	.byte	0x04, 0x29
        /*0042*/ 	.short	(.L_29 - .L_28)


	//   ....[0]....
.L_28:
        /*0044*/ 	.word	0xffffffff


	//   ....[1]....
        /*0048*/ 	.word	0xffffffff


	//   ....[2]....
        /*004c*/ 	.word	0xffffffff


	//   ....[3]....
        /*0050*/ 	.word	0xffffffff


	//   ....[4]....
        /*0054*/ 	.word	0xffffffff


	//----- nvinfo : EIATTR_COOP_GROUP_INSTR_OFFSETS
	.align		4
.L_29:
        /*0058*/ 	.byte	0x04, 0x28
        /*005a*/ 	.short	(.L_31 - .L_30)


	//   ....[0]....
.L_30:
        /*005c*/ 	.word	0x00000060


	//   ....[1]....
        /*0060*/ 	.word	0x00000070


	//   ....[2]....
        /*0064*/ 	.word	0x00000130


	//   ....[3]....
        /*0068*/ 	.word	0x00000280


	//   ....[4]....
        /*006c*/ 	.word	0x00000f30


	//----- nvinfo : EIATTR_REG_RECONFIG
	.align		4
.L_31:
        /*0070*/ 	.byte	0x01, 0x54
	.zero		2


	//----- nvinfo : EIATTR_SYSCALL_OFFSETS
	.align		4
        /*0074*/ 	.byte	0x04, 0x46
        /*0076*/ 	.short	(.L_33 - .L_32)


	//   ....[0]....
.L_32:
        /*0078*/ 	.word	0x000010f0


	//----- nvinfo : EIATTR_MBARRIER_INSTR_OFFSETS
	.align		4
.L_33:
        /*007c*/ 	.byte	0x04, 0x39
        /*007e*/ 	.short	(.L_35 - .L_34)


	//   ....[0]....
.L_34:
        /*0080*/ 	.word	0x00000230
        /*0084*/ 	.word	0x000000ff
        /*0088*/ 	.word	0x00000000
        /*008c*/ 	.short	0x0100
        /*008e*/ 	.byte	0x08
	.zero		1


	//   ....[1]....
        /*0090*/ 	.word	0x00000240
        /*0094*/ 	.word	0x000000ff
        /*0098*/ 	.word	0x00000010
        /*009c*/ 	.short	0x0100
        /*009e*/ 	.byte	0x08
	.zero		1


	//   ....[2]....
        /*00a0*/ 	.word	0x00000250
        /*00a4*/ 	.word	0x000000ff
        /*00a8*/ 	.word	0x00000008
        /*00ac*/ 	.short	0x0100
        /*00ae*/ 	.byte	0x08
	.zero		1


	//   ....[3]....
        /*00b0*/ 	.word	0x00000260
        /*00b4*/ 	.word	0x000000ff
        /*00b8*/ 	.word	0x00000018
        /*00bc*/ 	.short	0x0100
        /*00be*/ 	.byte	0x08
	.zero		1


	//   ....[4]....
        /*00c0*/ 	.word	0x000004f0
        /*00c4*/ 	.word	0x000000ff
        /*00c8*/ 	.word	0x00000030
        /*00cc*/ 	.short	0x0100
        /*00ce*/ 	.byte	0x06
	.zero		1


	//   ....[5]....
        /*00d0*/ 	.word	0x00000550
        /*00d4*/ 	.word	0x000000ff
        /*00d8*/ 	.word	0x00000038
        /*00dc*/ 	.short	0x0100
        /*00de*/ 	.byte	0x06
	.zero		1


	//   ....[6]....
        /*00e0*/ 	.word	0x00001170
        /*00e4*/ 	.word	0x00000003
        /*00e8*/ 	.word	0x00000000
        /*00ec*/ 	.short	0x010a
        /*00ee*/ 	.byte	0x3f
	.zero		1


	//   ....[7]....
        /*00f0*/ 	.word	0x000011b0
        /*00f4*/ 	.word	0x00000003
        /*00f8*/ 	.word	0x00000000
        /*00fc*/ 	.short	0x010a
        /*00fe*/ 	.byte	0x3f
	.zero		1


	//   ....[8]....
        /*0100*/ 	.word	0x000019a0
        /*0104*/ 	.word	0x000000ff
        /*0108*/ 	.word	0x00000000
        /*010c*/ 	.short	0x010a
        /*010e*/ 	.byte	0x09
	.zero		1


	//   ....[9]....
        /*0110*/ 	.word	0x000019e0
        /*0114*/ 	.word	0x000000ff
        /*0118*/ 	.word	0x00000000
        /*011c*/ 	.short	0x010a
        /*011e*/ 	.byte	0x09
	.zero		1


	//   ....[10]....
        /*0120*/ 	.word	0x00002090
        /*0124*/ 	.word	0x000000ff
        /*0128*/ 	.word	0x00000000
        /*012c*/ 	.short	0x0101
        /*012e*/ 	.byte	0x08
	.zero		1


	//   ....[11]....
        /*0130*/ 	.word	0x00002270
        /*0134*/ 	.word	0x000000ff
        /*0138*/ 	.word	0x00000000
        /*013c*/ 	.short	0x0101
        /*013e*/ 	.byte	0x04
	.zero		1


	//   ....[12]....
        /*0140*/ 	.word	0x0000bb30
        /*0144*/ 	.word	0x0000000c
        /*0148*/ 	.word	0x00000010
        /*014c*/ 	.short	0x010a
        /*014e*/ 	.byte	0x3f
	.zero		1


	//   ....[13]....
        /*0150*/ 	.word	0x0000bfb0
        /*0154*/ 	.word	0x00000005
        /*0158*/ 	.word	0x00000038
        /*015c*/ 	.short	0x0101
        /*015e*/ 	.byte	0x3f
	.zero		1


	//   ....[14]....
        /*0160*/ 	.word	0x0000c6b0
        /*0164*/ 	.word	0x00000007
        /*0168*/ 	.word	0x00000000
        /*016c*/ 	.short	0x010a
        /*016e*/ 	.byte	0x3f
	.zero		1


	//   ....[15]....
        /*0170*/ 	.word	0x0000c730
        /*0174*/ 	.word	0x00000005
        /*0178*/ 	.word	0x00000000
        /*017c*/ 	.short	0x010a
        /*017e*/ 	.byte	0x3f
	.zero		1


	//   ....[16]....
        /*0180*/ 	.word	0x0000c790
        /*0184*/ 	.word	0x00000003
        /*0188*/ 	.word	0x00000000
        /*018c*/ 	.short	0x010a
        /*018e*/ 	.byte	0x3f
	.zero		1


	//   ....[17]....
        /*0190*/ 	.word	0x0000c7f0
        /*0194*/ 	.word	0x00000004
        /*0198*/ 	.word	0x00000000
        /*019c*/ 	.short	0x010a
        /*019e*/ 	.byte	0x3f
	.zero		1


	//   ....[18]....
        /*01a0*/ 	.word	0x0000c8c0
        /*01a4*/ 	.word	0x0000000c
        /*01a8*/ 	.word	0x00000010
        /*01ac*/ 	.short	0x010a
        /*01ae*/ 	.byte	0x3f
	.zero		1


	//   ....[19]....
        /*01b0*/ 	.word	0x0000c990
        /*01b4*/ 	.word	0x00000007
        /*01b8*/ 	.word	0x00000000
        /*01bc*/ 	.short	0x010a
        /*01be*/ 	.byte	0x3f
	.zero		1


	//----- nvinfo : EIATTR_NUM_MBARRIERS
	.align		4
.L_35:
        /*01c0*/ 	.byte	0x03, 0x38
        /*01c2*/ 	.short	0x0006


	//----- nvinfo : EIATTR_EXIT_INSTR_OFFSETS
	.align		4
        /*01c4*/ 	.byte	0x04, 0x1c
        /*01c6*/ 	.short	(.L_37 - .L_36)


	//   ....[0]....
.L_36:
        /*01c8*/ 	.word	0x000005a0


	//   ....[1]....
        /*01cc*/ 	.word	0x00000e60


	//   ....[2]....
        /*01d0*/ 	.word	0x0000b1a0


	//   ....[3]....
        /*01d4*/ 	.word	0x0000b7d0


	//   ....[4]....
        /*01d8*/ 	.word	0x0000c780


	//----- nvinfo : EIATTR_MAX_THREADS
	.align		4
.L_37:
        /*01dc*/ 	.byte	0x04, 0x05
        /*01de*/ 	.short	(.L_39 - .L_38)
.L_38:
        /*01e0*/ 	.word	0x00000180
        /*01e4*/ 	.word	0x00000001
        /*01e8*/ 	.word	0x00000001


	//----- nvinfo : EIATTR_CRS_STACK_SIZE
	.align		4
.L_39:
        /*01ec*/ 	.byte	0x04, 0x1e
        /*01ee*/ 	.short	(.L_41 - .L_40)
.L_40:
        /*01f0*/ 	.word	0x00000000


	//----- nvinfo : EIATTR_CBANK_PARAM_SIZE
	.align		4
.L_41:
        /*01f4*/ 	.byte	0x03, 0x19
        /*01f6*/ 	.short	0x0470


	//----- nvinfo : EIATTR_PARAM_CBANK
	.align		4
        /*01f8*/ 	.byte	0x04, 0x0a
        /*01fa*/ 	.short	(.L_43 - .L_42)
	.align		4
.L_42:
        /*01fc*/ 	.word	index@(.nv.constant0._ZN7cutlass13device_kernelINS_4gemm6kernel13GemmUniversalIN4cute5tupleIJiiiiEEENS1_10collective13CollectiveMmaINS1_34MainloopSm90TmaGmmaWarpSpecializedILi2ENS5_IJNS4_1CILi1EEESB_SB_EEENS1_35KernelTmaWarpSpecializedCooperativeEEENS5_IJNSA_ILi192EEENSA_ILi128EEESG_EEENS_6half_tENS5_IJlSB_lEEESI_SJ_NS4_8TiledMMAINS4_8MMA_AtomIJNS4_4SM904GMMA26MMA_64x128x16_F32F16F16_SSILNSN_5MajorE0ELSP_0ELNSN_7ScaleInE1ELSQ_1EEEEEENS4_6LayoutINS5_IJNSA_ILi2EEESB_SB_EEENS5_IJSB_NSA_ILi0EEESW_EEEEENS5_IJNS4_10UnderscoreESZ_SZ_EEEEENS4_13SM90_TMA_LOADENS4_14ComposedLayoutINS4_7SwizzleILi3ELi4ELi3EEENS4_18smem_ptr_flag_bitsILi16EEENST_INS5_IJNSA_ILi8EEENSA_ILi64EEEEEENS5_IJS19_SB_EEEEEEEvNS4_8identityES12_S1D_vS1E_EENS_8epilogue10collective6detail29Sm90TmaWarpSpecializedAdapterINS1H_15DefaultEpilogueISI_SJ_SJ_NS1G_6thread17LinearCombinationISI_Li1EffLNS1L_9ScaleType4KindE0ELNS_15FloatRoundStyleE2ESI_EENS1_15EpilogueDefaultEEEEEvvEEEEvNT_6ParamsE)
        /*0200*/ 	.short	0x0210
        /*0202*/ 	.short	0x0470


	//----- nvinfo : EIATTR_SW_WAR
	.align		4
.L_43:
        /*0204*/ 	.byte	0x04, 0x36
        /*0206*/ 	.short	(.L_45 - .L_44)
.L_44:
        /*0208*/ 	.word	0x00000008
.L_45:


//--------------------- .nv.callgraph             --------------------------
	.section	.nv.callgraph,"",@"SHT_CUDA_CALLGRAPH"
	.align	4
	.sectionentsize	8
	.align		4
        /*0000*/ 	.word	0x00000000
	.align		4
        /*0004*/ 	.word	0xffffffff
	.align		4
        /*0008*/ 	.word	index@(_ZN7cutlass13device_kernelINS_4gemm6kernel13GemmUniversalIN4cute5tupleIJiiiiEEENS1_10collective13CollectiveMmaINS1_34MainloopSm90TmaGmmaWarpSpecializedILi2ENS5_IJNS4_1CILi1EEESB_SB_EEENS1_35KernelTmaWarpSpecializedCooperativeEEENS5_IJNSA_ILi192EEENSA_ILi128EEESG_EEENS_6half_tENS5_IJlSB_lEEESI_SJ_NS4_8TiledMMAINS4_8MMA_AtomIJNS4_4SM904GMMA26MMA_64x128x16_F32F16F16_SSILNSN_5MajorE0ELSP_0ELNSN_7ScaleInE1ELSQ_1EEEEEENS4_6LayoutINS5_IJNSA_ILi2EEESB_SB_EEENS5_IJSB_NSA_ILi0EEESW_EEEEENS5_IJNS4_10UnderscoreESZ_SZ_EEEEENS4_13SM90_TMA_LOADENS4_14ComposedLayoutINS4_7SwizzleILi3ELi4ELi3EEENS4_18smem_ptr_flag_bitsILi16EEENST_INS5_IJNSA_ILi8EEENSA_ILi64EEEEEENS5_IJS19_SB_EEEEEEEvNS4_8identityES12_S1D_vS1E_EENS_8epilogue10collective6detail29Sm90TmaWarpSpecializedAdapterINS1H_15DefaultEpilogueISI_SJ_SJ_NS1G_6thread17LinearCombinationISI_Li1EffLNS1L_9ScaleType4KindE0ELNS_15FloatRoundStyleE2ESI_EENS1_15EpilogueDefaultEEEEEvvEEEEvNT_6ParamsE)
	.align		4
        /*000c*/ 	.word	index@(__assertfail)
	.align		4
        /*0010*/ 	.word	0x00000000
	.align		4
        /*0014*/ 	.word	0xfffffffe
	.align		4
        /*0018*/ 	.word	0x00000000
	.align		4
        /*001c*/ 	.word	0xfffffffd
	.align		4
        /*0020*/ 	.word	0x00000000
	.align		4
        /*0024*/ 	.word	0xfffffffc


//--------------------- .nv.constant4             --------------------------
	.section	.nv.constant4,"a",@progbits
	.align	8
	.align		8
.nv.constant4:
        /*0000*/ 	.dword	__assertfail
	.align		8
        /*0008*/ 	.dword	__unnamed_1
	.align		8
        /*0010*/ 	.dword	_ZN39_INTERNAL_3d63f1ac_4_k_cu_fe916a01_57014cuda3std3__45__cpo5beginE
	.align		8
        /*0018*/ 	.dword	_ZN39_INTERNAL_3d63f1ac_4_k_cu_fe916a01_57014cuda3std3__45__cpo3endE
	.align		8
        /*0020*/ 	.dword	_ZN39_INTERNAL_3d63f1ac_4_k_cu_fe916a01_57014cuda3std3__45__cpo6cbeginE
	.align		8
        /*0028*/ 	.dword	_ZN39_INTERNAL_3d63f1ac_4_k_cu_fe916a01_57014cuda3std3__45__cpo4cendE
	.align		8
        /*0030*/ 	.dword	_ZN39_INTERNAL_3d63f1ac_4_k_cu_fe916a01_57014cuda3std3__441_GLOBAL__N__3d63f1ac_4_k_cu_fe916a01_57016ignoreE
	.align		8
        /*0038*/ 	.dword	_ZN39_INTERNAL_3d63f1ac_4_k_cu_fe916a01_57014cuda3std3__419piecewise_constructE
	.align		8
        /*0040*/ 	.dword	_ZN39_INTERNAL_3d63f1ac_4_k_cu_fe916a01_57014cuda3std3__48in_placeE
	.align		8
        /*0048*/ 	.dword	_ZN39_INTERNAL_3d63f1ac_4_k_cu_fe916a01_57014cuda3std6ranges3__45__cpo4swapE
	.align		8
        /*0050*/ 	.dword	_ZN39_INTERNAL_3d63f1ac_4_k_cu_fe916a01_57014cuda3std6ranges3__45__cpo9iter_moveE
	.align		8
        /*0058*/ 	.dword	_ZN39_INTERNAL_3d63f1ac_4_k_cu_fe916a01_57014cute7productE
	.align		8
        /*0060*/ 	.dword	_ZN39_INTERNAL_3d63f1ac_4_k_cu_fe916a01_57014cute1_E
	.align		8
        /*0068*/ 	.dword	$str$22
	.align		8
        /*0070*/ 	.dword	$str$23


//--------------------- .text._ZN7cutlass13device_kernelINS_4gemm6kernel13GemmUniversalIN4cute5tupleIJiiiiEEENS1_10collective13CollectiveMmaINS1_34MainloopSm90TmaGmmaWarpSpecializedILi2ENS5_IJNS4_1CILi1EEESB_SB_EEENS1_35KernelTmaWarpSpecializedCooperativeEEENS5_IJNSA_ILi192EEENSA_ILi128EEESG_EEENS_6half_tENS5_IJlSB_lEEESI_SJ_NS4_8TiledMMAINS4_8MMA_AtomIJNS4_4SM904GMMA26MMA_64x128x16_F32F16F16_SSILNSN_5MajorE0ELSP_0ELNSN_7ScaleInE1ELSQ_1EEEEEENS4_6LayoutINS5_IJNSA_ILi2EEESB_SB_EEENS5_IJSB_NSA_ILi0EEESW_EEEEENS5_IJNS4_10UnderscoreESZ_SZ_EEEEENS4_13SM90_TMA_LOADENS4_14ComposedLayoutINS4_7SwizzleILi3ELi4ELi3EEENS4_18smem_ptr_flag_bitsILi16EEENST_INS5_IJNSA_ILi8EEENSA_ILi64EEEEEENS5_IJS19_SB_EEEEEEEvNS4_8identityES12_S1D_vS1E_EENS_8epilogue10collective6detail29Sm90TmaWarpSpecializedAdapterINS1H_15DefaultEpilogueISI_SJ_SJ_NS1G_6thread17LinearCombinationISI_Li1EffLNS1L_9ScaleType4KindE0ELNS_15FloatRoundStyleE2ESI_EENS1_15EpilogueDefaultEEEEEvvEEEEvNT_6ParamsE --------------------------
	.section	.text._ZN7cutlass13device_kernelINS_4gemm6kernel13GemmUniversalIN4cute5tupleIJiiiiEEENS1_10collective13CollectiveMmaINS1_34MainloopSm90TmaGmmaWarpSpecializedILi2ENS5_IJNS4_1CILi1EEESB_SB_EEENS1_35KernelTmaWarpSpecializedCooperativeEEENS5_IJNSA_ILi192EEENSA_ILi128EEESG_EEENS_6half_tENS5_IJlSB_lEEESI_SJ_NS4_8TiledMMAINS4_8MMA_AtomIJNS4_4SM904GMMA26MMA_64x128x16_F32F16F16_SSILNSN_5MajorE0ELSP_0ELNSN_7ScaleInE1ELSQ_1EEEEEENS4_6LayoutINS5_IJNSA_ILi2EEESB_SB_EEENS5_IJSB_NSA_ILi0EEESW_EEEEENS5_IJNS4_10UnderscoreESZ_SZ_EEEEENS4_13SM90_TMA_LOADENS4_14ComposedLayoutINS4_7SwizzleILi3ELi4ELi3EEENS4_18smem_ptr_flag_bitsILi16EEENST_INS5_IJNSA_ILi8EEENSA_ILi64EEEEEENS5_IJS19_SB_EEEEEEEvNS4_8identityES12_S1D_vS1E_EENS_8epilogue10collective6detail29Sm90TmaWarpSpecializedAdapterINS1H_15DefaultEpilogueISI_SJ_SJ_NS1G_6thread17LinearCombinationISI_Li1EffLNS1L_9ScaleType4KindE0ELNS_15FloatRoundStyleE2ESI_EENS1_15EpilogueDefaultEEEEEvvEEEEvNT_6ParamsE,"ax",@progbits
	.align	128
.text._ZN7cutlass13device_kernelINS_4gemm6kernel13GemmUniversalIN4cute5tupleIJiiiiEEENS1_10collective13CollectiveMmaINS1_34MainloopSm90TmaGmmaWarpSpecializedILi2ENS5_IJNS4_1CILi1EEESB_SB_EEENS1_35KernelTmaWarpSpecializedCooperativeEEENS5_IJNSA_ILi192EEENSA_ILi128EEESG_EEENS_6half_tENS5_IJlSB_lEEESI_SJ_NS4_8TiledMMAINS4_8MMA_AtomIJNS4_4SM904GMMA26MMA_64x128x16_F32F16F16_SSILNSN_5MajorE0ELSP_0ELNSN_7ScaleInE1ELSQ_1EEEEEENS4_6LayoutINS5_IJNSA_ILi2EEESB_SB_EEENS5_IJSB_NSA_ILi0EEESW_EEEEENS5_IJNS4_10UnderscoreESZ_SZ_EEEEENS4_13SM90_TMA_LOADENS4_14ComposedLayoutINS4_7SwizzleILi3ELi4ELi3EEENS4_18smem_ptr_flag_bitsILi16EEENST_INS5_IJNSA_ILi8EEENSA_ILi64EEEEEENS5_IJS19_SB_EEEEEEEvNS4_8identityES12_S1D_vS1E_EENS_8epilogue10collective6detail29Sm90TmaWarpSpecializedAdapterINS1H_15DefaultEpilogueISI_SJ_SJ_NS1G_6thread17LinearCombinationISI_Li1EffLNS1L_9ScaleType4KindE0ELNS_15FloatRoundStyleE2ESI_EENS1_15EpilogueDefaultEEEEEvvEEEEvNT_6ParamsE:
        .type           _ZN7cutlass13device_kernelINS_4gemm6kernel13GemmUniversalIN4cute5tupleIJiiiiEEENS1_10collective13CollectiveMmaINS1_34MainloopSm90TmaGmmaWarpSpecializedILi2ENS5_IJNS4_1CILi1EEESB_SB_EEENS1_35KernelTmaWarpSpecializedCooperativeEEENS5_IJNSA_ILi192EEENSA_ILi128EEESG_EEENS_6half_tENS5_IJlSB_lEEESI_SJ_NS4_8TiledMMAINS4_8MMA_AtomIJNS4_4SM904GMMA26MMA_64x128x16_F32F16F16_SSILNSN_5MajorE0ELSP_0ELNSN_7ScaleInE1ELSQ_1EEEEEENS4_6LayoutINS5_IJNSA_ILi2EEESB_SB_EEENS5_IJSB_NSA_ILi0EEESW_EEEEENS5_IJNS4_10UnderscoreESZ_SZ_EEEEENS4_13SM90_TMA_LOADENS4_14ComposedLayoutINS4_7SwizzleILi3ELi4ELi3EEENS4_18smem_ptr_flag_bitsILi16EEENST_INS5_IJNSA_ILi8EEENSA_ILi64EEEEEENS5_IJS19_SB_EEEEEEEvNS4_8identityES12_S1D_vS1E_EENS_8epilogue10collective6detail29Sm90TmaWarpSpecializedAdapterINS1H_15DefaultEpilogueISI_SJ_SJ_NS1G_6thread17LinearCombinationISI_Li1EffLNS1L_9ScaleType4KindE0ELNS_15FloatRoundStyleE2ESI_EENS1_15EpilogueDefaultEEEEEvvEEEEvNT_6ParamsE,@function
        .size           _ZN7cutlass13device_kernelINS_4gemm6kernel13GemmUniversalIN4cute5tupleIJiiiiEEENS1_10collective13CollectiveMmaINS1_34MainloopSm90TmaGmmaWarpSpecializedILi2ENS5_IJNS4_1CILi1EEESB_SB_EEENS1_35KernelTmaWarpSpecializedCooperativeEEENS5_IJNSA_ILi192EEENSA_ILi128EEESG_EEENS_6half_tENS5_IJlSB_lEEESI_SJ_NS4_8TiledMMAINS4_8MMA_AtomIJNS4_4SM904GMMA26MMA_64x128x16_F32F16F16_SSILNSN_5MajorE0ELSP_0ELNSN_7ScaleInE1ELSQ_1EEEEEENS4_6LayoutINS5_IJNSA_ILi2EEESB_SB_EEENS5_IJSB_NSA_ILi0EEESW_EEEEENS5_IJNS4_10UnderscoreESZ_SZ_EEEEENS4_13SM90_TMA_LOADENS4_14ComposedLayoutINS4_7SwizzleILi3ELi4ELi3EEENS4_18smem_ptr_flag_bitsILi16EEENST_INS5_IJNSA_ILi8EEENSA_ILi64EEEEEENS5_IJS19_SB_EEEEEEEvNS4_8identityES12_S1D_vS1E_EENS_8epilogue10collective6detail29Sm90TmaWarpSpecializedAdapterINS1H_15DefaultEpilogueISI_SJ_SJ_NS1G_6thread17LinearCombinationISI_Li1EffLNS1L_9ScaleType4KindE0ELNS_15FloatRoundStyleE2ESI_EENS1_15EpilogueDefaultEEEEEvvEEEEvNT_6ParamsE,(.L_x_316 - _ZN7cutlass13device_kernelINS_4gemm6kernel13GemmUniversalIN4cute5tupleIJiiiiEEENS1_10collective13CollectiveMmaINS1_34MainloopSm90TmaGmmaWarpSpecializedILi2ENS5_IJNS4_1CILi1EEESB_SB_EEENS1_35KernelTmaWarpSpecializedCooperativeEEENS5_IJNSA_ILi192EEENSA_ILi128EEESG_EEENS_6half_tENS5_IJlSB_lEEESI_SJ_NS4_8TiledMMAINS4_8MMA_AtomIJNS4_4SM904GMMA26MMA_64x128x16_F32F16F16_SSILNSN_5MajorE0ELSP_0ELNSN_7ScaleInE1ELSQ_1EEEEEENS4_6LayoutINS5_IJNSA_ILi2EEESB_SB_EEENS5_IJSB_NSA_ILi0EEESW_EEEEENS5_IJNS4_10UnderscoreESZ_SZ_EEEEENS4_13SM90_TMA_LOADENS4_14ComposedLayoutINS4_7SwizzleILi3ELi4ELi3EEENS4_18smem_ptr_flag_bitsILi16EEENST_INS5_IJNSA_ILi8EEENSA_ILi64EEEEEENS5_IJS19_SB_EEEEEEEvNS4_8identityES12_S1D_vS1E_EENS_8epilogue10collective6detail29Sm90TmaWarpSpecializedAdapterINS1H_15DefaultEpilogueISI_SJ_SJ_NS1G_6thread17LinearCombinationISI_Li1EffLNS1L_9ScaleType4KindE0ELNS_15FloatRoundStyleE2ESI_EENS1_15EpilogueDefaultEEEEEvvEEEEvNT_6ParamsE)
        .other          _ZN7cutlass13device_kernelINS_4gemm6kernel13GemmUniversalIN4cute5tupleIJiiiiEEENS1_10collective13CollectiveMmaINS1_34MainloopSm90TmaGmmaWarpSpecializedILi2ENS5_IJNS4_1CILi1EEESB_SB_EEENS1_35KernelTmaWarpSpecializedCooperativeEEENS5_IJNSA_ILi192EEENSA_ILi128EEESG_EEENS_6half_tENS5_IJlSB_lEEESI_SJ_NS4_8TiledMMAINS4_8MMA_AtomIJNS4_4SM904GMMA26MMA_64x128x16_F32F16F16_SSILNSN_5MajorE0ELSP_0ELNSN_7ScaleInE1ELSQ_1EEEEEENS4_6LayoutINS5_IJNSA_ILi2EEESB_SB_EEENS5_IJSB_NSA_ILi0EEESW_EEEEENS5_IJNS4_10UnderscoreESZ_SZ_EEEEENS4_13SM90_TMA_LOADENS4_14ComposedLayoutINS4_7SwizzleILi3ELi4ELi3EEENS4_18smem_ptr_flag_bitsILi16EEENST_INS5_IJNSA_ILi8EEENSA_ILi64EEEEEENS5_IJS19_SB_EEEEEEEvNS4_8identityES12_S1D_vS1E_EENS_8epilogue10collective6detail29Sm90TmaWarpSpecializedAdapterINS1H_15DefaultEpilogueISI_SJ_SJ_NS1G_6thread17LinearCombinationISI_Li1EffLNS1L_9ScaleType4KindE0ELNS_15FloatRoundStyleE2ESI_EENS1_15EpilogueDefaultEEEEEvvEEEEvNT_6ParamsE,@"STO_CUDA_ENTRY STV_DEFAULT"
_ZN7cutlass13device_kernelINS_4gemm6kernel13GemmUniversalIN4cute5tupleIJiiiiEEENS1_10collective13CollectiveMmaINS1_34MainloopSm90TmaGmmaWarpSpecializedILi2ENS5_IJNS4_1CILi1EEESB_SB_EEENS1_35KernelTmaWarpSpecializedCooperativeEEENS5_IJNSA_ILi192EEENSA_ILi128EEESG_EEENS_6half_tENS5_IJlSB_lEEESI_SJ_NS4_8TiledMMAINS4_8MMA_AtomIJNS4_4SM904GMMA26MMA_64x128x16_F32F16F16_SSILNSN_5MajorE0ELSP_0ELNSN_7ScaleInE1ELSQ_1EEEEEENS4_6LayoutINS5_IJNSA_ILi2EEESB_SB_EEENS5_IJSB_NSA_ILi0EEESW_EEEEENS5_IJNS4_10UnderscoreESZ_SZ_EEEEENS4_13SM90_TMA_LOADENS4_14ComposedLayoutINS4_7SwizzleILi3ELi4ELi3EEENS4_18smem_ptr_flag_bitsILi16EEENST_INS5_IJNSA_ILi8EEENSA_ILi64EEEEEENS5_IJS19_SB_EEEEEEEvNS4_8identityES12_S1D_vS1E_EENS_8epilogue10collective6detail29Sm90TmaWarpSpecializedAdapterINS1H_15DefaultEpilogueISI_SJ_SJ_NS1G_6thread17LinearCombinationISI_Li1EffLNS1L_9ScaleType4KindE0ELNS_15FloatRoundStyleE2ESI_EENS1_15EpilogueDefaultEEEEEvvEEEEvNT_6ParamsE:
[----:B------:R-:W0:Y:S01]  /*0000*/  LDC R1, c[0x0][0x28] ;  /* 0x00000a00ff017b82 */ /* 0x000e220000000800 */
[----:B------:R-:W1:Y:S01]  /*0010*/  S2R R18, SR_TID.X ;  /* 0x0000000000127919 */ /* 0x000e620000002100 */
[----:B------:R-:W-:Y:S01]  /*0020*/  ELECT P0, URZ, PT ;  /* 0x00000000003f782f */ /* 0x000fe20003800000 */
[----:B------:R-:W-:Y:S01]  /*0030*/  BSSY B0, `(.L_x_0) ;  /* 0x000000f000007945 */ /* 0x000fe20003800000 */
[--C-:B-1----:R-:W-:Y:S02]  /*0040*/  SHF.R.U32.HI R0, RZ, 0x5, R18.reuse ;  /* 0x00000005ff007819 */ /* 0x102fe40000011612 */
[----:B------:R-:W-:-:S03]  /*0050*/  SHF.R.U32.HI R22, RZ, 0x7, R18 ;  /* 0x00000007ff167819 */ /* 0x000fc60000011612 */
[----:B------:R-:W1:Y:S04]  /*0060*/  SHFL.IDX PT, R5, R0, RZ, 0x1f ;  /* 0x00001fff00057589 */ /* 0x000e6800000e0000 */
[----:B------:R2:W3:Y:S01]  /*0070*/  SHFL.IDX PT, R8, R22, RZ, 0x1f ;  /* 0x00001fff16087589 */ /* 0x0004e200000e0000 */
[----:B-1----:R-:W-:-:S13]  /*0080*/  ISETP.NE.OR P0, PT, R5, RZ, !P0 ;  /* 0x000000ff0500720c */ /* 0x002fda0004705670 */
[----:B0-23--:R-:W-:Y:S05]  /*0090*/  @P0 BRA `(.L_x_1) ;  /* 0x0000000000200947 */ /* 0x00dfea0003800000 */
[----:B------:R-:W-:Y:S02]  /*00a0*/  ULDC.64 UR4, c[0x0][0x198] ;  /* 0x0000660000047ab9 */ /* 0x000fe40000000a00 */
[----:B------:R-:W-:Y:S02]  /*00b0*/  UIADD3 UR6, UP0, UR4, 0xf0, URZ ;  /* 0x000000f004067890 */ /* 0x000fe4000ff1e03f */
[----:B------:R-:W-:Y:S02]  /*00c0*/  UIADD3 UR4, UP1, UR4, 0x1f0, URZ ;  /* 0x000001f004047890 */ /* 0x000fe4000ff3e03f */
[----:B------:R-:W-:Y:S02]  /*00d0*/  UIADD3.X UR7, URZ, UR5, URZ, UP0, !UPT ;  /* 0x000000053f077290 */ /* 0x000fe400087fe43f */
[----:B------:R-:W-:-:S07]  /*00e0*/  UIADD3.X UR5, URZ, UR5, URZ, UP1, !UPT ;  /* 0x000000053f057290 */ /* 0x000fce0008ffe43f */
[----:B------:R0:W-:Y:S02]  /*00f0*/  UTMACCTL.PF [UR6] ;  /* 0x00000000060079b9 */ /* 0x0001e40008040000 */
[----:B------:R0:W-:Y:S02]  /*0100*/  UTMACCTL.PF [UR4] ;  /* 0x00000000040079b9 */ /* 0x0001e40008040000 */
[----:B0-----:R-:W-:Y:S01]  /*0110*/  NOP ;  /* 0x0000000000007918 */ /* 0x001fe20000000000 */
.L_x_1:
[----:B------:R-:W-:Y:S05]  /*0120*/  BSYNC B0 ;  /* 0x0000000000007941 */ /* 0x000fea0003800000 */
.L_x_0:
[----:B------:R-:W0:Y:S02]  /*0130*/  SHFL.IDX PT, R2, R0, RZ, 0x1f ;  /* 0x00001fff00027589 */ /* 0x000e2400000e0000 */
[----:B0-----:R-:W-:-:S13]  /*0140*/  ISETP.NE.AND P0, PT, R2, RZ, PT ;  /* 0x000000ff0200720c */ /* 0x001fda0003f05270 */
[----:B------:R-:W-:Y:S05]  /*0150*/  @P0 BRA `(.L_x_2) ;  /* 0x0000000000480947 */ /* 0x000fea0003800000 */
[----:B------:R-:W0:Y:S01]  /*0160*/  S2UR UR8, SR_CgaCtaId ;  /* 0x00000000000879c3 */ /* 0x000e220000008800 */
[----:B------:R-:W-:Y:S01]  /*0170*/  UMOV UR4, 0x400 ;  /* 0x0000040000047882 */ /* 0x000fe20000000000 */
[----:B------:R-:W-:Y:S01]  /*0180*/  UMOV UR5, 0x1 ;  /* 0x0000000100057882 */ /* 0x000fe20000000000 */
[----:B------:R-:W-:Y:S01]  /*0190*/  UMOV UR6, 0x100 ;  /* 0x0000010000067882 */ /* 0x000fe20000000000 */
[----:B------:R-:W-:Y:S01]  /*01a0*/  ELECT P0, URZ, PT ;  /* 0x00000000003f782f */ /* 0x000fe20003800000 */
[----:B------:R-:W-:-:S04]  /*01b0*/  UIADD3 UR6, -UR6, 0x100000, URZ ;  /* 0x0010000006067890 */ /* 0x000fc8000fffe13f */
[----:B------:R-:W-:Y:S02]  /*01c0*/  USHF.L.U32 UR7, UR6, 0xb, URZ ;  /* 0x0000000b06077899 */ /* 0x000fe4000800063f */
[----:B------:R-:W-:Y:S02]  /*01d0*/  USHF.L.U32 UR6, UR6, 0x1, URZ ;  /* 0x0000000106067899 */ /* 0x000fe4000800063f */
[----:B0-----:R-:W-:Y:S02]  /*01e0*/  ULEA UR8, UR8, UR4, 0x18 ;  /* 0x0000000408087291 */ /* 0x001fe4000f8ec03f */
[----:B------:R-:W-:-:S04]  /*01f0*/  UIADD3 UR4, -UR5, 0x100000, URZ ;  /* 0x0010000005047890 */ /* 0x000fc8000fffe13f */
[----:B------:R-:W-:Y:S02]  /*0200*/  USHF.L.U32 UR5, UR4, 0xb, URZ ;  /* 0x0000000b04057899 */ /* 0x000fe4000800063f */
[----:B------:R-:W-:Y:S01]  /*0210*/  USHF.L.U32 UR4, UR4, 0x1, URZ ;  /* 0x0000000104047899 */ /* 0x000fe2000800063f */
[----:B------:R-:W0:Y:S11]  /*0220*/  FENCE.VIEW.ASYNC.S ;  /* 0x00000000000073c6 */ /* 0x000e360000000000 */
[----:B0-----:R0:W1:Y:S01]  /*0230*/  SYNCS.EXCH.64 URZ, [UR8], UR4 ;  /* 0x00000004083f75b2 */ /* 0x0010620008000100 */
[----:B------:R0:W2:Y:S01]  /*0240*/  SYNCS.EXCH.64 URZ, [UR8+0x10], UR6 ;  /* 0x00001006083f75b2 */ /* 0x0000a20008000100 */
[----:B------:R0:W3:Y:S01]  /*0250*/  SYNCS.EXCH.64 URZ, [UR8+0x8], UR4 ;  /* 0x00000804083f75b2 */ /* 0x0000e20008000100 */
[----:B------:R0:W4:Y:S01]  /*0260*/  SYNCS.EXCH.64 URZ, [UR8+0x18], UR6 ;  /* 0x00001806083f75b2 */ /* 0x0001220008000100 */
[----:B------:R-:W-:Y:S01]  /*0270*/  NOP ;  /* 0x0000000000007918 */ /* 0x000fe20000000000 */
.L_x_2:
[----:B------:R-:W5:Y:S01]  /*0280*/  SHFL.IDX PT, R0, R0, RZ, 0x1f ;  /* 0x00001fff00007589 */ /* 0x000f6200000e0000 */
[----:B------:R-:W1:Y:S01]  /*0290*/  LDC R2, c[0x0][0x65c] ;  /* 0x00019700ff027b82 */ /* 0x000e620000000800 */
[----:B------:R-:W-:Y:S02]  /*02a0*/  ELECT P0, URZ, PT ;  /* 0x00000000003f782f */ /* 0x000fe40003800000 */
[----:B------:R-:W-:Y:S01]  /*02b0*/  SHF.R.S32.HI R6, RZ, 0x1f, R5 ;  /* 0x0000001fff067819 */ /* 0x000fe20000011405 */
[----:B------:R-:W2:Y:S01]  /*02c0*/  S2R R3, SR_CTAID.Y ;  /* 0x0000000000037919 */ /* 0x000ea20000002600 */
[----:B0-----:R-:W-:Y:S01]  /*02d0*/  UMOV UR4, 0x20 ;  /* 0x0000002000047882 */ /* 0x001fe20000000000 */
[----:B------:R-:W-:Y:S01]  /*02e0*/  ISETP.NE.AND P2, PT, R8, RZ, PT ;  /* 0x000000ff0800720c */ /* 0x000fe20003f45270 */
[----:B------:R-:W-:Y:S01]  /*02f0*/  NOP ;  /* 0x0000000000007918 */ /* 0x000fe20000000000 */
[----:B------:R-:W0:Y:S01]  /*0300*/  S2R R4, SR_CTAID.X ;  /* 0x0000000000047919 */ /* 0x000e220000002500 */
[----:B------:R-:W-:Y:S01]  /*0310*/  LEA.HI R6, R6, R5, RZ, 0x2 ;  /* 0x0000000506067211 */ /* 0x000fe200078f10ff */
[----:B------:R-:W-:Y:S01]  /*0320*/  NOP ;  /* 0x0000000000007918 */ /* 0x000fe20000000000 */
[----:B-----5:R-:W-:-:S02]  /*0330*/  ISETP.NE.OR P0, PT, R0, RZ, !P0 ;  /* 0x000000ff0000720c */ /* 0x020fc40004705670 */
[----:B-1----:R-:W-:-:S04]  /*0340*/  ISETP.NE.AND P3, PT, R2, 0x1, PT ;  /* 0x000000010200780c */ /* 0x002fc80003f65270 */
[----:B------:R-:W-:Y:S02]  /*0350*/  P2R R0, PR, RZ, 0x8 ;  /* 0x00000008ff007803 */ /* 0x000fe40000000000 */
[----:B------:R-:W-:-:S05]  /*0360*/  LOP3.LUT R0, R6, 0xfffffffc, RZ, 0xc0, !PT ;  /* 0xfffffffc06007812 */ /* 0x000fca00078ec0ff */
[----:B------:R-:W-:Y:S01]  /*0370*/  VOTEU.ALL UP0, P0 ;  /* 0x00000000003f7886 */ /* 0x000fe20000000000 */
[----:B------:R-:W-:Y:S01]  /*0380*/  IMAD.IADD R0, R5, 0x1, -R0 ;  /* 0x0000000105007824 */ /* 0x000fe200078e0a00 */
[----:B------:R-:W0:Y:S01]  /*0390*/  @P3 LDC R17, c[0x0][0x10] ;  /* 0x00000400ff113b82 */ /* 0x000e220000000800 */
[----:B------:R-:W-:Y:S01]  /*03a0*/  VOTEU.ALL UP1, P0 ;  /* 0x00000000003f7886 */ /* 0x000fe20000020000 */
[----:B--2---:R-:W-:Y:S01]  /*03b0*/  @P3 IMAD.MOV.U32 R6, RZ, RZ, R3 ;  /* 0x000000ffff063224 */ /* 0x004fe200078e0003 */
[----:B------:R-:W-:Y:S01]  /*03c0*/  @!UP0 UMOV UR6, 0x400 ;  /* 0x0000040000068882 */ /* 0x000fe20000000000 */
[----:B------:R-:W-:-:S04]  /*03d0*/  @!UP0 UIADD3 UR4, -UR4, 0x100000, URZ ;  /* 0x0010000004048890 */ /* 0x000fc8000fffe13f */
[----:B------:R-:W-:Y:S02]  /*03e0*/  @!UP0 USHF.L.U32 UR5, UR4, 0xb, URZ ;  /* 0x0000000b04058899 */ /* 0x000fe4000800063f */
[----:B------:R-:W-:Y:S01]  /*03f0*/  @!UP0 USHF.L.U32 UR4, UR4, 0x1, URZ ;  /* 0x0000000104048899 */ /* 0x000fe2000800063f */
[----:B------:R-:W-:Y:S02]  /*0400*/  @P3 IMAD.MOV.U32 R7, RZ, RZ, RZ ;  /* 0x000000ffff073224 */ /* 0x000fe400078e00ff */
[----:B------:R-:W-:Y:S01]  /*0410*/  IMAD.MOV.U32 R5, RZ, RZ, RZ ;  /* 0x000000ffff057224 */ /* 0x000fe200078e00ff */
[----:B------:R-:W1:Y:S01]  /*0420*/  @!UP0 S2UR UR7, SR_CgaCtaId ;  /* 0x00000000000789c3 */ /* 0x000e620000008800 */
[----:B------:R-:W-:-:S07]  /*0430*/  @P3 IMAD.MOV.U32 R11, RZ, RZ, RZ ;  /* 0x000000ffff0b3224 */ /* 0x000fce00078e00ff */
[----:B------:R-:W2:Y:S01]  /*0440*/  @!P3 LDC R9, c[0x0][0xc] ;  /* 0x00000300ff09bb82 */ /* 0x000ea20000000800 */
[----:B0-----:R-:W-:-:S05]  /*0450*/  @P3 IMAD.WIDE.U32 R16, R4, R17, R6 ;  /* 0x0000001104103225 */ /* 0x001fca00078e0006 */
[----:B------:R-:W-:Y:S01]  /*0460*/  @P3 IADD3 R17, R17, R11, RZ ;  /* 0x0000000b11113210 */ /* 0x000fe20007ffe0ff */
[----:B-1----:R-:W-:Y:S01]  /*0470*/  @!UP0 ULEA UR6, UR7, UR6, 0x18 ;  /* 0x0000000607068291 */ /* 0x002fe2000f8ec03f */
[----:B------:R-:W-:Y:S01]  /*0480*/  VOTEU.ALL UP0, P0 ;  /* 0x00000000003f7886 */ /* 0x000fe20000000000 */
[----:B------:R-:W-:-:S04]  /*0490*/  ISETP.NE.AND P0, PT, R0, 0x3, PT ;  /* 0x000000030000780c */ /* 0x000fc80003f05270 */
[----:B------:R-:W-:Y:S01]  /*04a0*/  ISETP.EQ.OR P0, PT, R0, RZ, !P0 ;  /* 0x000000ff0000720c */ /* 0x000fe20004702670 */
[----:B--2---:R-:W-:-:S03]  /*04b0*/  @!P3 IMAD.WIDE.U32 R6, R9, R3, R4 ;  /* 0x000000030906b225 */ /* 0x004fc600078e0004 */
[C---:B------:R-:W-:Y:S01]  /*04c0*/  ISETP.EQ.AND P0, PT, R8.reuse, RZ, P0 ;  /* 0x000000ff0800720c */ /* 0x040fe20000702270 */
[----:B------:R-:W-:Y:S01]  /*04d0*/  VIADD R8, R8, 0xffffffff ;  /* 0xffffffff08087836 */ /* 0x000fe20000000000 */
[----:B------:R-:W0:Y:S02]  /*04e0*/  FENCE.VIEW.ASYNC.S ;  /* 0x00000000000073c6 */ /* 0x000e240000000000 */
[----:B0-----:R0:W3:Y:S01]  /*04f0*/  @!UP0 SYNCS.EXCH.64 URZ, [UR6+0x30], UR4 ;  /* 0x00003004063f85b2 */ /* 0x0010e20008000100 */
[----:B------:R-:W-:Y:S01]  /*0500*/  @!P3 IMAD.MOV.U32 R16, RZ, RZ, R6 ;  /* 0x000000ffff10b224 */ /* 0x000fe200078e0006 */
[----:B------:R-:W-:Y:S01]  /*0510*/  SEL R19, RZ, 0x1, !P0 ;  /* 0x00000001ff137807 */ /* 0x000fe20004000000 */
[----:B------:R-:W-:Y:S01]  /*0520*/  @!P3 IMAD.MOV.U32 R17, RZ, RZ, R7 ;  /* 0x000000ffff11b224 */ /* 0x000fe200078e0007 */
[----:B------:R-:W-:-:S04]  /*0530*/  ISETP.GE.U32.AND P1, PT, R8, 0x2, PT ;  /* 0x000000020800780c */ /* 0x000fc80003f26070 */
[----:B------:R-:W-:Y:S01]  /*0540*/  SEL R19, R19, 0x2, P1 ;  /* 0x0000000213137807 */ /* 0x000fe20000800000 */
[----:B------:R0:W3:Y:S01]  /*0550*/  @!UP1 SYNCS.EXCH.64 URZ, [UR6+0x38], UR4 ;  /* 0x00003804063f95b2 */ /* 0x0000e20008000100 */
[----:B------:R-:W-:Y:S01]  /*0560*/  NOP ;  /* 0x0000000000007918 */ /* 0x000fe20000000000 */
[----:B---34-:R-:W-:Y:S06]  /*0570*/  BAR.SYNC.DEFER_BLOCKING 0x0 ;  /* 0x0000000000007b1d */ /* 0x018fec0000010000 */
[----:B------:R-:W-:Y:S05]  /*0580*/  @!P2 BRA `(.L_x_3) ;  /* 0x000000ac0008a947 */ /* 0x000fea0003800000 */
[----:B------:R-:W-:-:S13]  /*0590*/  ISETP.GT.U32.AND P0, PT, R8, 0x1, PT ;  /* 0x000000010800780c */ /* 0x000fda0003f04070 */
[----:B0-----:R-:W-:Y:S05]  /*05a0*/  @P0 EXIT ;  /* 0x000000000000094d */ /* 0x001fea0003800000 */
[----:B------:R-:W-:Y:S01]  /*05b0*/  ULDC.64 UR4, c[0x0][0x650] ;  /* 0x0001940000047ab9 */ /* 0x000fe20000000a00 */
[----:B------:R-:W-:Y:S01]  /*05c0*/  PRMT R0, RZ, 0x7610, R0 ;  /* 0x00007610ff007816 */ /* 0x000fe20000000000 */
[----:B------:R-:W-:Y:S01]  /*05d0*/  IMAD.MOV.U32 R152, RZ, RZ, -0x1 ;  /* 0xffffffffff987424 */ /* 0x000fe200078e00ff */
[----:B------:R-:W-:Y:S01]  /*05e0*/  ISETP.GE.U32.AND P0, PT, R16, UR4, PT ;  /* 0x0000000410007c0c */ /* 0x000fe2000bf06070 */
[----:B------:R-:W-:Y:S02]  /*05f0*/  IMAD.MOV.U32 R153, RZ, RZ, -0x1 ;  /* 0xffffffffff997424 */ /* 0x000fe400078e00ff */
[----:B------:R-:W-:Y:S01]  /*0600*/  IMAD.MOV.U32 R23, RZ, RZ, -0x1 ;  /* 0xffffffffff177424 */ /* 0x000fe200078e00ff */
[----:B------:R-:W-:-:S13]  /*0610*/  ISETP.GE.U32.AND.EX P0, PT, R17, UR5, PT, P0 ;  /* 0x0000000511007c0c */ /* 0x000fda000bf06100 */
[----:B------:R-:W-:Y:S05]  /*0620*/  @P0 BRA `(.L_x_4) ;  /* 0x0000000400540947 */ /* 0x000fea0003800000 */
[----:B------:R-:W0:Y:S01]  /*0630*/  LDC.64 R14, c[0x0][0x628] ;  /* 0x00018a00ff0e7b82 */ /* 0x000e220000000a00 */
[----:B------:R-:W-:Y:S01]  /*0640*/  IMAD.MOV.U32 R6, RZ, RZ, R16 ;  /* 0x000000ffff067224 */ /* 0x000fe200078e0010 */
[----:B------:R-:W-:-:S06]  /*0650*/  MOV R7, R17 ;  /* 0x0000001100077202 */ /* 0x000fcc0000000f00 */
[----:B------:R-:W1:Y:S08]  /*0660*/  LDC R0, c[0x0][0x630] ;  /* 0x00018c00ff007b82 */ /* 0x000e700000000800 */
[----:B------:R-:W2:Y:S01]  /*0670*/  LDC.64 R20, c[0x0][0x620] ;  /* 0x00018800ff147b82 */ /* 0x000ea20000000a00 */
[----:B0-----:R-:W-:-:S04]  /*0680*/  ISETP.NE.U32.AND P0, PT, R14, RZ, PT ;  /* 0x000000ff0e00720c */ /* 0x001fc80003f05070 */
[----:B------:R-:W-:-:S13]  /*0690*/  ISETP.NE.AND.EX P0, PT, R15, RZ, PT, P0 ;  /* 0x000000ff0f00720c */ /* 0x000fda0003f05300 */
[----:B-12---:R-:W-:Y:S05]  /*06a0*/  @!P0 BRA `(.L_x_5) ;  /* 0x0000000000288947 */ /* 0x006fea0003800000 */
[----:B------:R-:W0:Y:S02]  /*06b0*/  LDC R11, c[0x0][0x634] ;  /* 0x00018d00ff0b7b82 */ /* 0x000e240000000800 */
[----:B0-----:R-:W-:-:S05]  /*06c0*/  IADD3 R11, P0, R16, R11, RZ ;  /* 0x0000000b100b7210 */ /* 0x001fca0007f1e0ff */
[----:B------:R-:W-:-:S04]  /*06d0*/  IMAD.X R13, RZ, RZ, R17, P0 ;  /* 0x000000ffff0d7224 */ /* 0x000fc800000e0611 */
[----:B------:R-:W-:-:S04]  /*06e0*/  IMAD.WIDE.U32 R6, R13, R14, RZ ;  /* 0x0000000e0d067225 */ /* 0x000fc800078e00ff */
[----:B------:R-:W-:-:S04]  /*06f0*/  IMAD.WIDE.U32 R8, P0, R11, R15, R6 ;  /* 0x0000000f0b087225 */ /* 0x000fc80007800006 */
[----:B------:R-:W-:-:S04]  /*0700*/  IMAD.WIDE.U32 R6, R11, R14, RZ ;  /* 0x0000000e0b067225 */ /* 0x000fc800078e00ff */
[----:B------:R-:W-:Y:S01]  /*0710*/  IMAD.X R11, RZ, RZ, RZ, P0 ;  /* 0x000000ffff0b7224 */ /* 0x000fe200000e06ff */
[----:B------:R-:W-:Y:S01]  /*0720*/  IADD3 RZ, P0, R7, R8, RZ ;  /* 0x0000000807ff7210 */ /* 0x000fe20007f1e0ff */
[----:B------:R-:W-:-:S04]  /*0730*/  IMAD.MOV.U32 R10, RZ, RZ, R9 ;  /* 0x000000ffff0a7224 */ /* 0x000fc800078e0009 */
[----:B------:R-:W-:-:S08]  /*0740*/  IMAD.WIDE.U32.X R6, R13, R15, R10, P0 ;  /* 0x0000000f0d067225 */ /* 0x000fd000000e040a */
.L_x_5:
[-CC-:B------:R-:W-:Y:S01]  /*0750*/  SHF.R.U64 R23, R6, R0.reuse, R7.reuse ;  /* 0x0000000006177219 */ /* 0x180fe20000001207 */
[----:B------:R-:W0:Y:S01]  /*0760*/  LDC R10, c[0x0][0x618] ;  /* 0x00018600ff0a7b82 */ /* 0x000e220000000800 */
[----:B------:R-:W-:Y:S01]  /*0770*/  SHF.R.U32.HI R5, RZ, R0, R7 ;  /* 0x00000000ff057219 */ /* 0x000fe20000011607 */
[----:B------:R-:W-:Y:S01]  /*0780*/  ULDC UR4, c[0x0][0x150] ;  /* 0x0000540000047ab9 */ /* 0x000fe20000000800 */
[----:B------:R-:W-:Y:S02]  /*0790*/  IADD3 R9, P0, RZ, -R23, RZ ;  /* 0x80000017ff097210 */ /* 0x000fe40007f1e0ff */
[----:B------:R-:W-:-:S03]  /*07a0*/  I2FP.F32.U32 R0, R4 ;  /* 0x0000000400007245 */ /* 0x000fc60000201000 */
[----:B------:R-:W1:Y:S01]  /*07b0*/  LDC.64 R28, c[0x0][0x640] ;  /* 0x00019000ff1c7b82 */ /* 0x000e620000000a00 */
[----:B------:R-:W-:Y:S02]  /*07c0*/  IMAD.X R11, RZ, RZ, ~R5, P0 ;  /* 0x000000ffff0b7224 */ /* 0x000fe400000e0e05 */
[----:B------:R-:W-:Y:S01]  /*07d0*/  FMUL R0, R0, UR4 ;  /* 0x0000000400007c20 */ /* 0x000fe20008400000 */
[----:B------:R-:W-:Y:S01]  /*07e0*/  IMAD.WIDE.U32 R6, R9, R20, R16 ;  /* 0x0000001409067225 */ /* 0x000fe200078e0010 */
[----:B------:R-:W-:-:S03]  /*07f0*/  ULDC UR4, c[0x0][0x154] ;  /* 0x0000550000047ab9 */ /* 0x000fc60000000800 */
[----:B------:R-:W-:Y:S01]  /*0800*/  IMAD R8, R11, R20, RZ ;  /* 0x000000140b087224 */ /* 0x000fe200078e02ff */
[----:B------:R-:W2:Y:S01]  /*0810*/  LDC R5, c[0x0][0x144] ;  /* 0x00005100ff057b82 */ /* 0x000ea20000000800 */
[----:B------:R-:W3:Y:S02]  /*0820*/  F2I.U32.TRUNC.NTZ R0, R0 ;  /* 0x0000000000007305 */ /* 0x000ee4000020f000 */
[----:B------:R-:W-:-:S04]  /*0830*/  IMAD R9, R9, R21, R8 ;  /* 0x0000001509097224 */ /* 0x000fc800078e0208 */
[----:B------:R-:W-:Y:S01]  /*0840*/  IMAD.IADD R7, R7, 0x1, R9 ;  /* 0x0000000107077824 */ /* 0x000fe200078e0209 */
[----:B------:R-:W4:Y:S01]  /*0850*/  LDC R12, c[0x0][0x608] ;  /* 0x00018200ff0c7b82 */ /* 0x000f220000000800 */
[----:B------:R-:W-:-:S03]  /*0860*/  MOV R9, 0xffffffff ;  /* 0xffffffff00097802 */ /* 0x000fc60000000f00 */
[-CC-:B0-----:R-:W-:Y:S02]  /*0870*/  SHF.R.U64 R20, R6, R10.reuse, R7.reuse ;  /* 0x0000000a06147219 */ /* 0x181fe40000001207 */
[----:B------:R-:W-:Y:S02]  /*0880*/  I2FP.F32.U32 R6, R3 ;  /* 0x0000000300067245 */ /* 0x000fe40000201000 */
[----:B------:R-:W0:Y:S01]  /*0890*/  LDC R26, c[0x0][0x658] ;  /* 0x00019600ff1a7b82 */ /* 0x000e220000000800 */
[----:B-1----:R-:W-:Y:S01]  /*08a0*/  ISETP.NE.U32.AND P0, PT, R28, RZ, PT ;  /* 0x000000ff1c00720c */ /* 0x002fe20003f05070 */
[----:B---3--:R-:W-:Y:S01]  /*08b0*/  IMAD.MOV R8, RZ, RZ, -R0 ;  /* 0x000000ffff087224 */ /* 0x008fe200078e0a00 */
[----:B------:R-:W-:Y:S01]  /*08c0*/  SHF.R.U32.HI R7, RZ, R10, R7 ;  /* 0x0000000aff077219 */ /* 0x000fe20000011607 */
[----:B------:R-:W-:Y:S01]  /*08d0*/  FMUL R6, R6, UR4 ;  /* 0x0000000406067c20 */ /* 0x000fe20008400000 */
[----:B------:R-:W-:-:S03]  /*08e0*/  ISETP.NE.AND.EX P0, PT, R29, RZ, PT, P0 ;  /* 0x000000ff1d00720c */ /* 0x000fc60003f05300 */
[----:B------:R-:W1:Y:S01]  /*08f0*/  LDC R14, c[0x0][0x148] ;  /* 0x00005200ff0e7b82 */ /* 0x000e620000000800 */
[----:B--2---:R-:W-:-:S07]  /*0900*/  IMAD R0, R5, R8, R4 ;  /* 0x0000000805007224 */ /* 0x004fce00078e0204 */
[----:B------:R-:W2:Y:S01]  /*0910*/  LDC R24, c[0x0][0x600] ;  /* 0x00018000ff187b82 */ /* 0x000ea20000000800 */
[-CC-:B----4-:R-:W-:Y:S02]  /*0920*/  SHF.R.U64 R30, R20, R12.reuse, R7.reuse ;  /* 0x0000000c141e7219 */ /* 0x190fe40000001207 */
[----:B------:R-:W-:Y:S01]  /*0930*/  SHF.R.U32.HI R5, RZ, R12, R7 ;  /* 0x0000000cff057219 */ /* 0x000fe20000011607 */
[----:B------:R-:W-:Y:S01]  /*0940*/  IMAD.MOV.U32 R7, RZ, RZ, 0x1 ;  /* 0x00000001ff077424 */ /* 0x000fe200078e00ff */
[----:B------:R3:W4:Y:S03]  /*0950*/  F2I.U32.TRUNC.NTZ R12, R6 ;  /* 0x00000006000c7305 */ /* 0x000726000020f000 */
[----:B------:R-:W1:Y:S01]  /*0960*/  LDC R15, c[0x0][0x648] ;  /* 0x00019200ff0f7b82 */ /* 0x000e620000000800 */
[-C--:B0-----:R-:W-:Y:S02]  /*0970*/  SHF.L.U32 R4, R9, R26.reuse, RZ ;  /* 0x0000001a09047219 */ /* 0x081fe400000006ff */
[----:B------:R-:W-:-:S02]  /*0980*/  SHF.R.U64 R32, R30, R26, R5 ;  /* 0x0000001a1e207219 */ /* 0x000fc40000001205 */
[----:B------:R-:W-:Y:S02]  /*0990*/  LOP3.LUT R11, RZ, R4, RZ, 0x33, !PT ;  /* 0x00000004ff0b7212 */ /* 0x000fe400078e33ff */
[-C--:B------:R-:W-:Y:S01]  /*09a0*/  SHF.R.U32.HI R5, RZ, R26.reuse, R5 ;  /* 0x0000001aff057219 */ /* 0x080fe20000011605 */
[----:B------:R-:W0:Y:S01]  /*09b0*/  LDC R21, c[0x0][0x638] ;  /* 0x00018e00ff157b82 */ /* 0x000e220000000800 */
[----:B------:R-:W-:Y:S01]  /*09c0*/  SHF.L.U32 R10, R7, R26, RZ ;  /* 0x0000001a070a7219 */ /* 0x000fe200000006ff */
[----:B------:R-:W-:-:S06]  /*09d0*/  IMAD.MOV.U32 R4, RZ, RZ, R32 ;  /* 0x000000ffff047224 */ /* 0x000fcc00078e0020 */
[----:B------:R-:W0:Y:S01]  /*09e0*/  LDC R152, c[0x0][0x610] ;  /* 0x00018400ff987b82 */ /* 0x000e220000000800 */
[----:B---34-:R-:W-:Y:S05]  /*09f0*/  @!P0 BRA `(.L_x_6) ;  /* 0x0000000000288947 */ /* 0x018fea0003800000 */
[----:B------:R-:W3:Y:S02]  /*0a00*/  LDC R9, c[0x0][0x64c] ;  /* 0x00019300ff097b82 */ /* 0x000ee40000000800 */
[----:B---3--:R-:W-:-:S05]  /*0a10*/  IADD3 R9, P0, R32, R9, RZ ;  /* 0x0000000920097210 */ /* 0x008fca0007f1e0ff */
        /* <DEDUP_REMOVED lines=8> */
.L_x_6:
[----:B-1----:R-:W-:Y:S01]  /*0aa0*/  SHF.R.U64 R4, R4, R15, R5 ;  /* 0x0000000f04047219 */ /* 0x002fe20000001205 */
[----:B------:R-:W-:Y:S01]  /*0ab0*/  IMAD.MOV R12, RZ, RZ, -R12 ;  /* 0x000000ffff0c7224 */ /* 0x000fe200078e0a0c */
[----:B------:R-:W-:Y:S02]  /*0ac0*/  LOP3.LUT R11, R30, R11, RZ, 0xc0, !PT ;  /* 0x0000000b1e0b7212 */ /* 0x000fe400078ec0ff */
[----:B--2---:R-:W-:Y:S01]  /*0ad0*/  IADD3 R5, R24, -0x1, RZ ;  /* 0xffffffff18057810 */ /* 0x004fe20007ffe0ff */
[----:B------:R-:W-:Y:S02]  /*0ae0*/  IMAD.MOV R6, RZ, RZ, -R4 ;  /* 0x000000ffff067224 */ /* 0x000fe400078e0a04 */
[----:B------:R-:W-:Y:S01]  /*0af0*/  @P3 IMAD R0, R14, R12, R3 ;  /* 0x0000000c0e003224 */ /* 0x000fe200078e0203 */
[----:B------:R-:W-:Y:S01]  /*0b00*/  LOP3.LUT R5, R20, R5, RZ, 0xc0, !PT ;  /* 0x0000000514057212 */ /* 0x000fe200078ec0ff */
[----:B------:R-:W-:Y:S02]  /*0b10*/  IMAD R11, R10, R4, R11 ;  /* 0x000000040a0b7224 */ /* 0x000fe400078e020b */
[----:B0-----:R-:W-:-:S02]  /*0b20*/  IMAD R3, R6, R21, R32 ;  /* 0x0000001506037224 */ /* 0x001fc400078e0220 */
[----:B------:R-:W-:Y:S02]  /*0b30*/  IMAD R152, R11, R152, R0 ;  /* 0x000000980b987224 */ /* 0x000fe400078e0200 */
[----:B------:R-:W-:Y:S02]  /*0b40*/  IMAD R3, R3, R24, R5 ;  /* 0x0000001803037224 */ /* 0x000fe400078e0205 */
[----:B------:R-:W-:-:S03]  /*0b50*/  IMAD.MOV.U32 R0, RZ, RZ, 0x1 ;  /* 0x00000001ff007424 */ /* 0x000fc600078e00ff */
[----:B------:R-:W-:Y:S02]  /*0b60*/  SEL R153, R3, R152, !P3 ;  /* 0x0000009803997207 */ /* 0x000fe40005800000 */
[----:B------:R-:W-:-:S07]  /*0b70*/  SEL R152, R152, R3, !P3 ;  /* 0x0000000398987207 */ /* 0x000fce0005800000 */
.L_x_4:
[----:B------:R-:W-:-:S08]  /*0b80*/  NOP ;  /* 0x0000000000007918 */ /* 0x000fd00000000000 */
[----:B------:R-:W0:Y:S02]  /*0b90*/  USETMAXREG.TRY_ALLOC.CTAPOOL UP0, 0xe8 ;  /* 0x000000e8000079c8 */ /* 0x000e240008000600 */
[----:B0-----:R-:W-:-:S13]  /*0ba0*/  PLOP3.LUT P0, PT, PT, PT, UP0, 0x80, 0x0 ;  /* 0x000000000000781c */ /* 0x001fda0003f0f008 */
[----:B------:R-:W-:Y:S05]  /*0bb0*/  @!P0 BRA `(.L_x_4) ;  /* 0xfffffffc00f08947 */ /* 0x000fea000383ffff */
[----:B------:R-:W-:Y:S01]  /*0bc0*/  ULDC.64 UR4, c[0x0][0x598] ;  /* 0x0001660000047ab9 */ /* 0x000fe20000000a00 */
[----:B------:R-:W-:Y:S01]  /*0bd0*/  ULDC.64 UR36, c[0x0][0x208] ;  /* 0x0000820000247ab9 */ /* 0x000fe20000000a00 */
[----:B------:R-:W-:-:S04]  /*0be0*/  ISETP.NE.U32.AND P0, PT, RZ, UR4, PT ;  /* 0x00000004ff007c0c */ /* 0x000fc8000bf05070 */
[----:B------:R-:W-:-:S13]  /*0bf0*/  ISETP.NE.AND.EX P0, PT, RZ, UR5, PT, P0 ;  /* 0x00000005ff007c0c */ /* 0x000fda000bf05300 */
[----:B------:R-:W-:Y:S05]  /*0c00*/  @!P0 BRA `(.L_x_7) ;  /* 0x00000000001c8947 */ /* 0x000fea0003800000 */
[----:B------:R-:W0:Y:S02]  /*0c10*/  LDC.64 R4, c[0x0][0x598] ;  /* 0x00016600ff047b82 */ /* 0x000e240000000a00 */
[----:B0-----:R-:W2:Y:S02]  /*0c20*/  LDG.E.64 R4, desc[UR36][R4.64] ;  /* 0x0000002404047981 */ /* 0x001ea4000c1e1b00 */
[----:B--2---:R-:W-:-:S04]  /*0c30*/  ISETP.NE.U32.AND P0, PT, R4, RZ, PT ;  /* 0x000000ff0400720c */ /* 0x004fc80003f05070 */
[----:B------:R-:W-:-:S13]  /*0c40*/  ISETP.NE.AND.EX P0, PT, R5, RZ, PT, P0 ;  /* 0x000000ff0500720c */ /* 0x000fda0003f05300 */
[----:B------:R-:W-:Y:S05]  /*0c50*/  @!P0 BRA `(.L_x_7) ;  /* 0x0000000000088947 */ /* 0x000fea0003800000 */
[----:B------:R0:W5:Y:S01]  /*0c60*/  LD.E R154, desc[UR36][R4.64] ;  /* 0x00000024049a7980 */ /* 0x000162000c101900 */
[----:B------:R-:W-:Y:S05]  /*0c70*/  BRA `(.L_x_8) ;  /* 0x0000000000247947 */ /* 0x000fea0003800000 */
.L_x_7:
[----:B------:R-:W-:Y:S02]  /*0c80*/  ULDC.64 UR4, c[0x0][0x588] ;  /* 0x0001620000047ab9 */ /* 0x000fe40000000a00 */
[----:B------:R-:W-:-:S04]  /*0c90*/  ISETP.NE.U32.AND P0, PT, RZ, UR4, PT ;  /* 0x00000004ff007c0c */ /* 0x000fc8000bf05070 */
[----:B------:R-:W-:-:S13]  /*0ca0*/  ISETP.NE.AND.EX P0, PT, RZ, UR5, PT, P0 ;  /* 0x00000005ff007c0c */ /* 0x000fda000bf05300 */
[----:B------:R-:W-:Y:S05]  /*0cb0*/  @!P0 BRA `(.L_x_9) ;  /* 0x00000000000c8947 */ /* 0x000fea0003800000 */
[----:B------:R-:W0:Y:S02]  /*0cc0*/  LDC.64 R154, c[0x0][0x588] ;  /* 0x00016200ff9a7b82 */ /* 0x000e240000000a00 */
[----:B0-----:R1:W5:Y:S01]  /*0cd0*/  LDG.E R154, desc[UR36][R154.64] ;  /* 0x000000249a9a7981 */ /* 0x001362000c1e1900 */
[----:B------:R-:W-:Y:S05]  /*0ce0*/  BRA `(.L_x_8) ;  /* 0x0000000000087947 */ /* 0x000fea0003800000 */
.L_x_9:
[----:B------:R-:W-:Y:S02]  /*0cf0*/  ULDC UR4, c[0x0][0x580] ;  /* 0x0001600000047ab9 */ /* 0x000fe40000000800 */
[----:B------:R-:W-:-:S07]  /*0d00*/  IMAD.U32 R154, RZ, RZ, UR4 ;  /* 0x00000004ff9a7e24 */ /* 0x000fce000f8e00ff */
.L_x_8:
[----:B------:R-:W-:Y:S02]  /*0d10*/  ULDC.64 UR4, c[0x0][0x5a0] ;  /* 0x0001680000047ab9 */ /* 0x000fe40000000a00 */
[----:B------:R-:W-:-:S04]  /*0d20*/  ISETP.NE.U32.AND P0, PT, RZ, UR4, PT ;  /* 0x00000004ff007c0c */ /* 0x000fc8000bf05070 */
[----:B------:R-:W-:-:S13]  /*0d30*/  ISETP.NE.AND.EX P0, PT, RZ, UR5, PT, P0 ;  /* 0x00000005ff007c0c */ /* 0x000fda000bf05300 */
[----:B------:R-:W-:Y:S05]  /*0d40*/  @!P0 BRA `(.L_x_10) ;  /* 0x00000000001c8947 */ /* 0x000fea0003800000 */
[----:B0-----:R-:W0:Y:S02]  /*0d50*/  LDC.64 R4, c[0x0][0x5a0] ;  /* 0x00016800ff047b82 */ /* 0x001e240000000a00 */
[----:B0-----:R-:W2:Y:S02]  /*0d60*/  LDG.E.64 R4, desc[UR36][R4.64] ;  /* 0x0000002404047981 */ /* 0x001ea4000c1e1b00 */
[----:B--2---:R-:W-:-:S04]  /*0d70*/  ISETP.NE.U32.AND P0, PT, R4, RZ, PT ;  /* 0x000000ff0400720c */ /* 0x004fc80003f05070 */
[----:B------:R-:W-:-:S13]  /*0d80*/  ISETP.NE.AND.EX P0, PT, R5, RZ, PT, P0 ;  /* 0x000000ff0500720c */ /* 0x000fda0003f05300 */
[----:B------:R-:W-:Y:S05]  /*0d90*/  @!P0 BRA `(.L_x_10) ;  /* 0x0000000000088947 */ /* 0x000fea0003800000 */
[----:B-1----:R0:W5:Y:S01]  /*0da0*/  LD.E R155, desc[UR36][R4.64] ;  /* 0x00000024049b7980 */ /* 0x002162000c101900 */
[----:B------:R-:W-:Y:S05]  /*0db0*/  BRA `(.L_x_11) ;  /* 0x0000000000247947 */ /* 0x000fea0003800000 */
.L_x_10:
[----:B------:R-:W-:Y:S02]  /*0dc0*/  ULDC.64 UR4, c[0x0][0x590] ;  /* 0x0001640000047ab9 */ /* 0x000fe40000000a00 */
[----:B------:R-:W-:-:S04]  /*0dd0*/  ISETP.NE.U32.AND P0, PT, RZ, UR4, PT ;  /* 0x00000004ff007c0c */ /* 0x000fc8000bf05070 */
[----:B------:R-:W-:-:S13]  /*0de0*/  ISETP.NE.AND.EX P0, PT, RZ, UR5, PT, P0 ;  /* 0x00000005ff007c0c */ /* 0x000fda000bf05300 */
[----:B------:R-:W-:Y:S05]  /*0df0*/  @!P0 BRA `(.L_x_12) ;  /* 0x00000000000c8947 */ /* 0x000fea0003800000 */
[----:B0-----:R-:W1:Y:S02]  /*0e00*/  LDC.64 R4, c[0x0][0x590] ;  /* 0x00016400ff047b82 */ /* 0x001e640000000a00 */
[----:B-1----:R1:W5:Y:S01]  /*0e10*/  LDG.E R155, desc[UR36][R4.64] ;  /* 0x00000024049b7981 */ /* 0x002362000c1e1900 */
[----:B------:R-:W-:Y:S05]  /*0e20*/  BRA `(.L_x_11) ;  /* 0x0000000000087947 */ /* 0x000fea0003800000 */
.L_x_12:
[----:B------:R-:W-:Y:S02]  /*0e30*/  ULDC UR4, c[0x0][0x584] ;  /* 0x0001610000047ab9 */ /* 0x000fe40000000800 */
[----:B-1----:R-:W-:-:S07]  /*0e40*/  IMAD.U32 R155, RZ, RZ, UR4 ;  /* 0x00000004ff9b7e24 */ /* 0x002fce000f8e00ff */
.L_x_11:
[----:B------:R-:W-:-:S13]  /*0e50*/  LOP3.LUT P0, RZ, R0, 0xff, RZ, 0xc0, !PT ;  /* 0x000000ff00ff7812 */ /* 0x000fda000780c0ff */
[----:B------:R-:W-:Y:S05]  /*0e60*/  @!P0 EXIT ;  /* 0x000000000000894d */ /* 0x000fea0003800000 */
[----:B------:R-:W-:Y:S01]  /*0e70*/  ULDC UR4, c[0x0][0x28c] ;  /* 0x0000a30000047ab9 */ /* 0x000fe20000000800 */
[----:B------:R-:W-:Y:S01]  /*0e80*/  LOP3.LUT R164, R19, 0x1, RZ, 0xfc, !PT ;  /* 0x0000000113a47812 */ /* 0x000fe200078efcff */
[----:B------:R-:W-:Y:S01]  /*0e90*/  UIADD3 UR4, UR4, 0x7f, URZ ;  /* 0x0000007f04047890 */ /* 0x000fe2000fffe03f */
[----:B------:R-:W-:Y:S01]  /*0ea0*/  UMOV UR38, URZ ;  /* 0x0000003f00267c82 */ /* 0x000fe20008000000 */
[----:B------:R-:W-:Y:S02]  /*0eb0*/  UMOV UR39, URZ ;  /* 0x0000003f00277c82 */ /* 0x000fe40008000000 */
[----:B------:R-:W-:-:S04]  /*0ec0*/  USHF.R.S32.HI UR5, URZ, 0x1f, UR4 ;  /* 0x0000001f3f057899 */ /* 0x000fc80008011404 */
[----:B------:R-:W-:-:S04]  /*0ed0*/  ULEA.HI UR5, UR5, UR4, URZ, 0x7 ;  /* 0x0000000405057291 */ /* 0x000fc8000f8f383f */
[----:B------:R-:W-:-:S12]  /*0ee0*/  USHF.R.S32.HI UR40, URZ, 0x7, UR5 ;  /* 0x000000073f287899 */ /* 0x000fd80008011405 */
.L_x_284:
[----:B------:R-:W-:Y:S01]  /*0ef0*/  LOP3.LUT R0, R18, 0x80, RZ, 0xc0, !PT ;  /* 0x0000008012007812 */ /* 0x000fe200078ec0ff */
[----:B--2---:R-:W2:Y:S01]  /*0f00*/  S2UR UR7, SR_CgaCtaId ;  /* 0x00000000000779c3 */ /* 0x004ea20000008800 */
[----:B------:R-:W-:Y:S02]  /*0f10*/  UMOV UR6, 0x400 ;  /* 0x0000040000067882 */ /* 0x000fe40000000000 */
[----:B------:R-:W-:-:S06]  /*0f20*/  SHF.R.U32.HI R0, RZ, 0x7, R0 ;  /* 0x00000007ff007819 */ /* 0x000fcc0000011600 */
[----:B---3--:R-:W3:Y:S01]  /*0f30*/  SHFL.IDX PT, R0, R0, RZ, 0x1f ;  /* 0x00001fff00007589 */ /* 0x008ee200000e0000 */
[----:B--2---:R-:W-:Y:S01]  /*0f40*/  ULEA UR42, UR7, UR6, 0x18 ;  /* 0x00000006072a7291 */ /* 0x004fe2000f8ec03f */
[----:B---3--:R-:W-:-:S13]  /*0f50*/  R2UR UR4, R0 ;  /* 0x00000000000472ca */ /* 0x008fda00000e0000 */
[----:B------:R-:W-:-:S04]  /*0f60*/  ULEA.HI UR5, UR4, UR4, URZ, 0x1 ;  /* 0x0000000404057291 */ /* 0x000fc8000f8f083f */
[----:B------:R-:W-:-:S04]  /*0f70*/  ULOP3.LUT UR5, UR5, 0x7fffe, URZ, 0xc0, !UPT ;  /* 0x0007fffe05057892 */ /* 0x000fc8000f8ec03f */
[----:B------:R-:W-:-:S03]  /*0f80*/  UIADD3 UR5, UR4, -UR5, URZ ;  /* 0x8000000504057290 */ /* 0x000fc6000fffe03f */
[----:B------:R-:W-:Y:S01]  /*0f90*/  ULDC UR4, c[0x0][0x28c] ;  /* 0x0000a30000047ab9 */ /* 0x000fe20000000800 */
[----:B------:R-:W-:Y:S01]  /*0fa0*/  ULEA UR5, UR5, UR42, 0xd ;  /* 0x0000002a05057291 */ /* 0x000fe2000f8e683f */
[----:B------:R-:W-:-:S03]  /*0fb0*/  ISETP.LT.AND P0, PT, RZ, UR4, PT ;  /* 0x00000004ff007c0c */ /* 0x000fc6000bf01270 */
[----:B------:R-:W-:-:S04]  /*0fc0*/  UIADD3 UR5, UR5, 0x100, URZ ;  /* 0x0000010005057890 */ /* 0x000fc8000fffe03f */
[----:B------:R-:W-:-:S04]  /*0fd0*/  USHF.R.U32.HI UR5, URZ, 0x4, UR5 ;  /* 0x000000043f057899 */ /* 0x000fc80008011605 */
[----:B------:R-:W-:Y:S02]  /*0fe0*/  ULOP3.LUT UR41, UR5, 0x3fff, URZ, 0xc0, !UPT ;  /* 0x00003fff05297892 */ /* 0x000fe4000f8ec03f */
[----:B-1--45:R-:W-:Y:S10]  /*0ff0*/  @P0 BRA `(.L_x_13) ;  /* 0x0000000000400947 */ /* 0x032ff40003800000 */
[----:B------:R-:W-:Y:S01]  /*1000*/  MOV R0, 0x0 ;  /* 0x0000000000007802 */ /* 0x000fe20000000f00 */
[----:B------:R-:W-:Y:S01]  /*1010*/  ULDC.64 UR4, c[0x4][0x68] ;  /* 0x01001a0000047ab9 */ /* 0x000fe20000000a00 */
[----:B------:R-:W-:Y:S01]  /*1020*/  ULDC.64 UR6, c[0x4][0x8] ;  /* 0x0100020000067ab9 */ /* 0x000fe20000000a00 */
[----:B01----:R-:W-:Y:S01]  /*1030*/  IMAD.U32 R4, RZ, RZ, UR4 ;  /* 0x00000004ff047e24 */ /* 0x003fe2000f8e00ff */
[----:B------:R0:W1:Y:S01]  /*1040*/  LDC.64 R14, c[0x4][R0] ;  /* 0x01000000000e7b82 */ /* 0x0000620000000a00 */
[----:B------:R-:W-:Y:S01]  /*1050*/  IMAD.U32 R5, RZ, RZ, UR5 ;  /* 0x00000005ff057e24 */ /* 0x000fe2000f8e00ff */
[----:B------:R-:W-:Y:S01]  /*1060*/  ULDC.64 UR4, c[0x4][0x70] ;  /* 0x01001c0000047ab9 */ /* 0x000fe20000000a00 */
[----:B------:R-:W-:Y:S01]  /*1070*/  IMAD.U32 R10, RZ, RZ, UR6 ;  /* 0x00000006ff0a7e24 */ /* 0x000fe2000f8e00ff */
[----:B------:R-:W-:Y:S01]  /*1080*/  MOV R6, UR4 ;  /* 0x0000000400067c02 */ /* 0x000fe20008000f00 */
[----:B------:R-:W-:Y:S02]  /*1090*/  IMAD.U32 R7, RZ, RZ, UR5 ;  /* 0x00000005ff077e24 */ /* 0x000fe4000f8e00ff */
[----:B------:R-:W-:-:S02]  /*10a0*/  IMAD.U32 R11, RZ, RZ, UR7 ;  /* 0x00000007ff0b7e24 */ /* 0x000fc4000f8e00ff */
[----:B------:R-:W-:Y:S02]  /*10b0*/  IMAD.MOV.U32 R8, RZ, RZ, 0x1e1 ;  /* 0x000001e1ff087424 */ /* 0x000fe400078e00ff */
[----:B------:R-:W-:Y:S02]  /*10c0*/  IMAD.MOV.U32 R12, RZ, RZ, 0x1 ;  /* 0x00000001ff0c7424 */ /* 0x000fe400078e00ff */
[----:B0-----:R-:W-:-:S07]  /*10d0*/  IMAD.MOV.U32 R13, RZ, RZ, RZ ;  /* 0x000000ffff0d7224 */ /* 0x001fce00078e00ff */
[----:B------:R-:W-:-:S07]  /*10e0*/  LEPC R20, `(.L_x_13) ;  /* 0x000000001014794e */ /* 0x000fce0000000000 */
[----:B-1---5:R-:W-:Y:S05]  /*10f0*/  CALL.ABS.NOINC R14 ;  /* 0x000000000e007343 */ /* 0x022fea0003c00000 */
.L_x_13:
[----:B------:R-:W-:-:S13]  /*1100*/  ISETP.NE.AND P0, PT, R164, 0x3, PT ;  /* 0x00000003a400780c */ /* 0x000fda0003f05270 */
[----:B------:R-:W-:Y:S05]  /*1110*/  @!P0 BRA `(.L_x_14) ;  /* 0x0000000000048947 */ /* 0x000fea0003800000 */
[----:B------:R-:W-:Y:S01]  /*1120*/  BPT.TRAP 0x1 ;  /* 0x000000040000795c */ /* 0x000fe20000300000 */
.L_x_14:
[----:B------:R-:W-:Y:S01]  /*1130*/  IMAD.U32 R0, RZ, RZ, UR38 ;  /* 0x00000026ff007e24 */ /* 0x000fe2000f8e00ff */
[----:B------:R-:W-:-:S04]  /*1140*/  MOV R3, UR39 ;  /* 0x0000002700037c02 */ /* 0x000fc80008000f00 */
[----:B------:R-:W-:Y:S02]  /*1150*/  LEA R3, R3, UR42, 0x3 ;  /* 0x0000002a03037c11 */ /* 0x000fe4000f8e18ff */
[----:B------:R-:W-:-:S04]  /*1160*/  SHF.L.U32 R0, R0, 0x1f, RZ ;  /* 0x0000001f00007819 */ /* 0x000fc800000006ff */
[----:B------:R2:W3:Y:S01]  /*1170*/  SYNCS.PHASECHK.TRANS64.TRYWAIT P1, [R3+URZ], R0 ;  /* 0x00000000030075a7 */ /* 0x0004e2000802017f */
[----:B------:R-:W-:Y:S05]  /*1180*/  @!P0 BRA `(.L_x_15) ;  /* 0x0000000000048947 */ /* 0x000fea0003800000 */
[----:B------:R-:W-:Y:S01]  /*1190*/  BPT.TRAP 0x1 ;  /* 0x000000040000795c */ /* 0x000fe20000300000 */
.L_x_15:
[----:B---3--:R-:W-:Y:S05]  /*11a0*/  @P1 BRA `(.L_x_16) ;  /* 0x0000000000081947 */ /* 0x008fea0003800000 */
[----:B------:R-:W3:Y:S02]  /*11b0*/  SYNCS.PHASECHK.TRANS64.TRYWAIT P1, [R3+URZ], R0 ;  /* 0x00000000030075a7 */ /* 0x000ee4000802017f */
[----:B---3--:R-:W-:Y:S05]  /*11c0*/  @!P1 BRA `(.L_x_17) ;  /* 0x000000b400709947 */ /* 0x008fea0003800000 */
.L_x_16:
[----:B------:R-:W-:-:S04]  /*11d0*/  UISETP.LT.AND UP0, UPT, UR40, 0x1, UPT ;  /* 0x000000012800788c */ /* 0x000fc8000bf01270 */
[----:B------:R-:W-:-:S04]  /*11e0*/  USEL UR4, UR40, 0x1, UP0 ;  /* 0x0000000128047887 */ /* 0x000fc80008000000 */
[----:B------:R-:W-:-:S06]  /*11f0*/  UIADD3 UR4, UR40, -UR4, URZ ;  /* 0x8000000428047290 */ /* 0x000fcc000fffe03f */
[----:B--23--:R-:W-:Y:S01]  /*1200*/  IMAD.U32 R0, RZ, RZ, UR4 ;  /* 0x00000004ff007e24 */ /* 0x00cfe2000f8e00ff */
[----:B------:R-:W-:Y:S05]  /*1210*/  WARPSYNC.ALL ;  /* 0x0000000000007948 */ /* 0x000fea0003800000 */
[----:B------:R-:W-:Y:S01]  /*1220*/  ISETP.GE.AND P1, PT, R0, 0x1, PT ;  /* 0x000000010000780c */ /* 0x000fe20003f26270 */
[----:B------:R-:W-:Y:S01]  /*1230*/  UIADD3 UR4, UR42, 0x18100, URZ ;  /* 0x000181002a047890 */ /* 0x000fe2000fffe03f */
[----:B------:R-:W-:Y:S01]  /*1240*/  WARPGROUP.ARRIVE ;  /* 0x00000000000079c5 */ /* 0x000fe20000000000 */
[----:B------:R-:W-:Y:S01]  /*1250*/  UMOV UR9, 0x40000040 ;  /* 0x4000004000097882 */ /* 0x000fe20000000000 */
[----:B------:R-:W-:Y:S01]  /*1260*/  UMOV UR11, 0x40000040 ;  /* 0x40000040000b7882 */ /* 0x000fe20000000000 */
[----:B------:R-:W-:Y:S01]  /*1270*/  USHF.R.U32.HI UR4, URZ, 0x4, UR4 ;  /* 0x000000043f047899 */ /* 0x000fe20008011604 */
[----:B------:R-:W-:Y:S01]  /*1280*/  UMOV UR15, UR11 ;  /* 0x0000000b000f7c82 */ /* 0x000fe20008000000 */
[----:B------:R-:W-:-:S02]  /*1290*/  UMOV UR13, 0x40000040 ;  /* 0x40000040000d7882 */ /* 0x000fc40000000000 */
[----:B------:R-:W-:Y:S02]  /*12a0*/  ULOP3.LUT UR5, UR4, 0x3fff, URZ, 0xc0, !UPT ;  /* 0x00003fff04057892 */ /* 0x000fe4000f8ec03f */
[----:B------:R-:W-:Y:S02]  /*12b0*/  ULOP3.LUT UR4, UR41, 0x10000, URZ, 0xfc, !UPT ;  /* 0x0001000029047892 */ /* 0x000fe4000f8efc3f */
[----:B------:R-:W-:Y:S02]  /*12c0*/  ULOP3.LUT UR5, UR5, 0x10000, URZ, 0xfc, !UPT ;  /* 0x0001000005057892 */ /* 0x000fe4000f8efc3f */
[----:B------:R-:W-:Y:S02]  /*12d0*/  UIMAD UR8, UR39, 0xc00, UR4 ;  /* 0x00000c00270878a4 */ /* 0x000fe4000f8e0204 */
[----:B------:R-:W-:Y:S02]  /*12e0*/  ULEA UR6, UR39, UR5, 0xb ;  /* 0x0000000527067291 */ /* 0x000fe4000f8e583f */
[----:B------:R-:W-:-:S05]  /*12f0*/  UIADD3 UR12, UR8, 0x400, URZ ;  /* 0x00000400080c7890 */ /* 0x000fca000fffe03f */
[----:B------:R-:W-:Y:S02]  /*1300*/  UMOV UR10, UR6 ;  /* 0x00000006000a7c82 */ /* 0x000fe40008000000 */
[----:B------:R-:W-:Y:S01]  /*1310*/  HGMMA.64x128x16.F32 R88, gdesc[UR8], RZ, !UPT, gsb0 ;  /* 0x01e00000085879f0 */ /* 0x000fe2000c0008ff */
[----:B------:R-:W-:Y:S02]  /*1320*/  UMOV UR14, UR10 ;  /* 0x0000000a000e7c82 */ /* 0x000fe40008000000 */
[----:B------:R-:W-:Y:S02]  /*1330*/  WARPGROUP.DEPBAR.LE gsb0, 0x0 ;  /* 0x00008000000079c5 */ /* 0x000fe40000010000 */
[----:B------:R-:W-:-:S07]  /*1340*/  WARPGROUP.ARRIVE ;  /* 0x00000000000079c5 */ /* 0x000fce0000000000 */
[----:B------:R-:W-:Y:S01]  /*1350*/  HGMMA.64x128x16.F32 R24, gdesc[UR12], RZ, !UPT, gsb0 ;  /* 0x01e000000c1879f0 */ /* 0x000fe2000c0008ff */
[----:B------:R-:W-:Y:S02]  /*1360*/  UIADD3 UR12, UR8, 0x2, URZ ;  /* 0x00000002080c7890 */ /* 0x000fe4000fffe03f */
[----:B------:R-:W-:Y:S01]  /*1370*/  UIADD3 UR14, UR6, 0x2, URZ ;  /* 0x00000002060e7890 */ /* 0x000fe2000fffe03f */
[----:B------:R-:W-:Y:S01]  /*1380*/  UMOV UR13, 0x40000040 ;  /* 0x40000040000d7882 */ /* 0x000fe20000000000 */
[----:B------:R-:W-:Y:S01]  /*1390*/  UMOV UR15, 0x40000040 ;  /* 0x40000040000f7882 */ /* 0x000fe20000000000 */
[----:B------:R-:W-:Y:S02]  /*13a0*/  WARPGROUP.DEPBAR.LE gsb0, 0x0 ;  /* 0x00008000000079c5 */ /* 0x000fe40000010000 */
[----:B------:R-:W-:-:S06]  /*13b0*/  WARPGROUP.ARRIVE ;  /* 0x00000000000079c5 */ /* 0x000fcc0000000000 */
[----:B------:R-:W-:Y:S01]  /*13c0*/  HGMMA.64x128x16.F32 R88, gdesc[UR12], R88, gsb0 ;  /* 0x01e000000c5879f0 */ /* 0x000fe20008000858 */
[----:B------:R-:W-:Y:S01]  /*13d0*/  UIADD3 UR12, UR8, 0x402, URZ ;  /* 0x00000402080c7890 */ /* 0x000fe2000fffe03f */
[----:B------:R-:W-:Y:S01]  /*13e0*/  UMOV UR13, 0x40000040 ;  /* 0x40000040000d7882 */ /* 0x000fe20000000000 */
[----:B------:R-:W-:Y:S02]  /*13f0*/  WARPGROUP.DEPBAR.LE gsb0, 0x0 ;  /* 0x00008000000079c5 */ /* 0x000fe40000010000 */
[----:B------:R-:W-:-:S07]  /*1400*/  WARPGROUP.ARRIVE ;  /* 0x00000000000079c5 */ /* 0x000fce0000000000 */
[----:B------:R-:W-:Y:S01]  /*1410*/  HGMMA.64x128x16.F32 R24, gdesc[UR12], R24, gsb0 ;  /* 0x01e000000c1879f0 */ /* 0x000fe20008000818 */
        /* <DEDUP_REMOVED lines=71> */
[----:B------:R-:W-:Y:S03]  /*1890*/  HGMMA.64x128x16.F32 R24, gdesc[UR12], R24, gsb0 ;  /* 0x01e000000c1879f0 */ /* 0x000fe60008000818 */
[----:B------:R-:W-:Y:S02]  /*18a0*/  WARPGROUP.DEPBAR.LE gsb0, 0x0 ;  /* 0x00008000000079c5 */ /* 0x000fe40000010000 */
[----:B------:R-:W-:Y:S05]  /*18b0*/  @!P1 BRA `(.L_x_18) ;  /* 0x00000008002c9947 */ /* 0x000fea0003800000 */
[----:B------:R-:W-:-:S04]  /*18c0*/  UIADD3 UR6, UR39, 0x1, URZ ;  /* 0x0000000127067890 */ /* 0x000fc8000fffe03f */
[----:B------:R-:W-:-:S04]  /*18d0*/  UISETP.NE.AND UP0, UPT, UR6, 0x2, UPT ;  /* 0x000000020600788c */ /* 0x000fc8000bf05270 */
[----:B------:R-:W-:Y:S02]  /*18e0*/  USEL UR7, URZ, 0x1, UP0 ;  /* 0x000000013f077887 */ /* 0x000fe40008000000 */
[----:B------:R-:W-:Y:S02]  /*18f0*/  USEL UR6, UR6, URZ, UP0 ;  /* 0x0000003f06067287 */ /* 0x000fe40008000000 */
[----:B------:R-:W-:-:S06]  /*1900*/  ULOP3.LUT UR7, UR38, UR7, URZ, 0x3c, !UPT ;  /* 0x0000000726077292 */ /* 0x000fcc000f8e3c3f */
[----:B01----:R-:W-:Y:S01]  /*1910*/  IMAD.U32 R5, RZ, RZ, UR7 ;  /* 0x00000007ff057e24 */ /* 0x003fe2000f8e00ff */
[----:B------:R-:W-:-:S06]  /*1920*/  UMOV UR7, UR39 ;  /* 0x0000002700077c82 */ /* 0x000fcc0008000000 */
.L_x_25:
[----:B01----:R-:W-:Y:S05]  /*1930*/  @!P0 BRA `(.L_x_19) ;  /* 0x0000000000048947 */ /* 0x003fea0003800000 */
[----:B------:R-:W-:Y:S01]  /*1940*/  BPT.TRAP 0x1 ;  /* 0x000000040000795c */ /* 0x000fe20000300000 */
.L_x_19:
[----:B------:R-:W0:Y:S01]  /*1950*/  S2UR UR9, SR_CgaCtaId ;  /* 0x00000000000979c3 */ /* 0x000e220000008800 */
[----:B------:R-:W-:Y:S01]  /*1960*/  UMOV UR8, 0x400 ;  /* 0x0000040000087882 */ /* 0x000fe20000000000 */
[----:B------:R-:W-:Y:S01]  /*1970*/  SHF.L.U32 R3, R5, 0x1f, RZ ;  /* 0x0000001f05037819 */ /* 0x000fe200000006ff */
[----:B0-----:R-:W-:-:S04]  /*1980*/  ULEA UR8, UR9, UR8, 0x18 ;  /* 0x0000000809087291 */ /* 0x001fc8000f8ec03f */
[----:B------:R-:W-:-:S09]  /*1990*/  ULEA UR9, UR6, UR8, 0x3 ;  /* 0x0000000806097291 */ /* 0x000fd2000f8e183f */
[----:B------:R0:W1:Y:S01]  /*19a0*/  SYNCS.PHASECHK.TRANS64.TRYWAIT P1, [UR9], R3 ;  /* 0x00000003ff0075a7 */ /* 0x0000620008020149 */
[----:B------:R-:W-:Y:S05]  /*19b0*/  @!P0 BRA `(.L_x_20) ;  /* 0x0000000000048947 */ /* 0x000fea0003800000 */
[----:B------:R-:W-:Y:S01]  /*19c0*/  BPT.TRAP 0x1 ;  /* 0x000000040000795c */ /* 0x000fe20000300000 */
.L_x_20:
[----:B-1----:R-:W-:Y:S05]  /*19d0*/  @P1 BRA `(.L_x_21) ;  /* 0x0000000000081947 */ /* 0x002fea0003800000 */
[----:B------:R-:W1:Y:S02]  /*19e0*/  SYNCS.PHASECHK.TRANS64.TRYWAIT P1, [UR9], R3 ;  /* 0x00000003ff0075a7 */ /* 0x000e640008020149 */
[----:B-1----:R-:W-:Y:S05]  /*19f0*/  @!P1 BRA `(.L_x_22) ;  /* 0x000000ac00789947 */ /* 0x002fea0003800000 */
.L_x_21:
[----:B------:R-:W-:Y:S01]  /*1a00*/  UIMAD UR12, UR6, 0xc00, UR4 ;  /* 0x00000c00060c78a4 */ /* 0x000fe2000f8e0204 */
[----:B------:R-:W-:Y:S01]  /*1a10*/  WARPGROUP.ARRIVE ;  /* 0x00000000000079c5 */ /* 0x000fe20000000000 */
[----:B------:R-:W-:Y:S01]  /*1a20*/  ULEA UR10, UR6, UR5, 0xb ;  /* 0x00000005060a7291 */ /* 0x000fe2000f8e583f */
[----:B------:R-:W-:Y:S01]  /*1a30*/  UMOV UR13, 0x40000040 ;  /* 0x40000040000d7882 */ /* 0x000fe20000000000 */
[----:B------:R-:W-:Y:S01]  /*1a40*/  UMOV UR15, 0x40000040 ;  /* 0x40000040000f7882 */ /* 0x000fe20000000000 */
[----:B------:R-:W-:Y:S01]  /*1a50*/  UIADD3 UR16, UR12, 0x400, URZ ;  /* 0x000004000c107890 */ /* 0x000fe2000fffe03f */
[----:B------:R-:W-:-:S03]  /*1a60*/  UMOV UR19, UR15 ;  /* 0x0000000f00137c82 */ /* 0x000fc60008000000 */
[----:B------:R-:W-:Y:S01]  /*1a70*/  UMOV UR14, UR10 ;  /* 0x0000000a000e7c82 */ /* 0x000fe20008000000 */
[----:B------:R-:W-:Y:S01]  /*1a80*/  UMOV UR17, 0x40000040 ;  /* 0x4000004000117882 */ /* 0x000fe20000000000 */
[----:B------:R-:W-:Y:S01]  /*1a90*/  HGMMA.64x128x16.F32 R88, gdesc[UR12], R88, gsb0 ;  /* 0x01e000000c5879f0 */ /* 0x000fe20008000858 */
[----:B------:R-:W-:Y:S02]  /*1aa0*/  UMOV UR18, UR14 ;  /* 0x0000000e00127c82 */ /* 0x000fe40008000000 */
        /* <DEDUP_REMOVED lines=89> */
[----:B------:R-:W-:Y:S01]  /*2040*/  BPT.TRAP 0x1 ;  /* 0x000000040000795c */ /* 0x000fe20000300000 */
.L_x_23:
[----:B------:R-:W-:Y:S01]  /*2050*/  ULEA UR8, UR7, UR8, 0x3 ;  /* 0x0000000807087291 */ /* 0x000fe2000f8e183f */
[----:B------:R-:W-:-:S03]  /*2060*/  ISETP.GT.U32.AND P1, PT, R19, 0x1, PT ;  /* 0x000000011300780c */ /* 0x000fc60003f24070 */
[----:B------:R-:W-:-:S04]  /*2070*/  UIADD3 UR8, UR8, 0x10, URZ ;  /* 0x0000001008087890 */ /* 0x000fc8000fffe03f */
[----:B------:R-:W-:-:S09]  /*2080*/  UPRMT UR8, URZ, 0x654, UR8 ;  /* 0x000006543f087896 */ /* 0x000fd20008000008 */
[----:B------:R-:W-:Y:S01]  /*2090*/  SYNCS.ARRIVE.TRANS64.RED.A1T0 RZ, [UR8], RZ ;  /* 0x000000ffffff79a7 */ /* 0x000fe20008100408 */
[----:B------:R-:W-:Y:S05]  /*20a0*/  @P1 BRA `(.L_x_24) ;  /* 0x0000000000041947 */ /* 0x000fea0003800000 */
[----:B------:R-:W-:Y:S01]  /*20b0*/  BPT.TRAP 0x1 ;  /* 0x000000040000795c */ /* 0x000fe20000300000 */
.L_x_24:
[----:B------:R-:W-:Y:S01]  /*20c0*/  UIADD3 UR6, UR6, 0x1, URZ ;  /* 0x0000000106067890 */ /* 0x000fe2000fffe03f */
[C---:B------:R-:W-:Y:S01]  /*20d0*/  ISETP.GT.AND P1, PT, R0.reuse, 0x1, PT ;  /* 0x000000010000780c */ /* 0x040fe20003f24270 */
[----:B------:R-:W-:Y:S01]  /*20e0*/  UIADD3 UR7, UR7, 0x1, URZ ;  /* 0x0000000107077890 */ /* 0x000fe2000fffe03f */
[----:B------:R-:W-:Y:S01]  /*20f0*/  VIADD R0, R0, 0xffffffff ;  /* 0xffffffff00007836 */ /* 0x000fe20000000000 */
[----:B------:R-:W-:Y:S02]  /*2100*/  UISETP.NE.AND UP0, UPT, UR6, 0x2, UPT ;  /* 0x000000020600788c */ /* 0x000fe4000bf05270 */
[----:B------:R-:W-:Y:S02]  /*2110*/  UISETP.NE.AND UP1, UPT, UR7, 0x2, UPT ;  /* 0x000000020700788c */ /* 0x000fe4000bf25270 */
[----:B------:R-:W-:Y:S02]  /*2120*/  USEL UR8, URZ, 0x1, UP0 ;  /* 0x000000013f087887 */ /* 0x000fe40008000000 */
[----:B------:R-:W-:-:S02]  /*2130*/  USEL UR6, UR6, URZ, UP0 ;  /* 0x0000003f06067287 */ /* 0x000fc40008000000 */
[----:B------:R-:W-:Y:S02]  /*2140*/  USEL UR7, UR7, URZ, UP1 ;  /* 0x0000003f07077287 */ /* 0x000fe40008800000 */
[----:B------:R-:W-:Y:S01]  /*2150*/  LOP3.LUT R5, R5, UR8, RZ, 0x3c, !PT ;  /* 0x0000000805057c12 */ /* 0x000fe2000f8e3cff */
[----:B------:R-:W-:Y:S09]  /*2160*/  @P1 BRA `(.L_x_25) ;  /* 0xfffffff400f01947 */ /* 0x000ff2000383ffff */
.L_x_18:
[----:B------:R-:W2:Y:S02]  /*2170*/  LDC R0, c[0x0][0x28c] ;  /* 0x0000a300ff007b82 */ /* 0x000ea40000000800 */
[----:B--2---:R-:W-:-:S13]  /*2180*/  ISETP.GE.AND P1, PT, R0, 0x1, PT ;  /* 0x000000010000780c */ /* 0x004fda0003f26270 */
[----:B------:R-:W-:Y:S05]  /*2190*/  @!P1 BRA `(.L_x_26) ;  /* 0x0000000000409947 */ /* 0x000fea0003800000 */
[----:B------:R-:W-:Y:S05]  /*21a0*/  @!P0 BRA `(.L_x_27) ;  /* 0x0000000000048947 */ /* 0x000fea0003800000 */
[----:B------:R-:W-:Y:S01]  /*21b0*/  BPT.TRAP 0x1 ;  /* 0x000000040000795c */ /* 0x000fe20000300000 */
.L_x_27:
[----:B------:R-:W2:Y:S01]  /*21c0*/  S2UR UR6, SR_CgaCtaId ;  /* 0x00000000000679c3 */ /* 0x000ea20000008800 */
[----:B------:R-:W-:Y:S01]  /*21d0*/  UISETP.LT.AND UP0, UPT, UR40, 0x1, UPT ;  /* 0x000000012800788c */ /* 0x000fe2000bf01270 */
[----:B------:R-:W-:Y:S01]  /*21e0*/  ISETP.GT.U32.AND P0, PT, R19, 0x1, PT ;  /* 0x000000011300780c */ /* 0x000fe20003f04070 */
[----:B------:R-:W-:Y:S02]  /*21f0*/  UMOV UR5, 0x400 ;  /* 0x0000040000057882 */ /* 0x000fe40000000000 */
[----:B------:R-:W-:-:S04]  /*2200*/  USEL UR4, UR40, 0x1, UP0 ;  /* 0x0000000128047887 */ /* 0x000fc80008000000 */
[----:B------:R-:W-:-:S04]  /*2210*/  UIADD3 UR4, UR39, UR40, -UR4 ;  /* 0x0000002827047290 */ /* 0x000fc8000fffe804 */
[----:B------:R-:W-:-:S04]  /*2220*/  USHF.L.U32 UR4, UR4, 0x3, URZ ;  /* 0x0000000304047899 */ /* 0x000fc8000800063f */
[----:B------:R-:W-:Y:S02]  /*2230*/  ULOP3.LUT UR4, UR4, 0x8, URZ, 0xc0, !UPT ;  /* 0x0000000804047892 */ /* 0x000fe4000f8ec03f */
[----:B--2---:R-:W-:-:S04]  /*2240*/  ULEA UR5, UR6, UR5, 0x18 ;  /* 0x0000000506057291 */ /* 0x004fc8000f8ec03f */
[----:B------:R-:W-:-:S04]  /*2250*/  UIADD3 UR4, UR5, 0x10, UR4 ;  /* 0x0000001005047890 */ /* 0x000fc8000fffe004 */
[----:B------:R-:W-:-:S09]  /*2260*/  UPRMT UR4, URZ, 0x654, UR4 ;  /* 0x000006543f047896 */ /* 0x000fd20008000004 */
[----:B------:R-:W-:Y:S01]  /*2270*/  SYNCS.ARRIVE.TRANS64.RED.A1T0 RZ, [UR4], RZ ;  /* 0x000000ffffff79a7 */ /* 0x000fe20008100404 */
[----:B------:R-:W-:Y:S05]  /*2280*/  @P0 BRA `(.L_x_26) ;  /* 0x0000000000040947 */ /* 0x000fea0003800000 */
[----:B------:R-:W-:Y:S01]  /*2290*/  BPT.TRAP 0x1 ;  /* 0x000000040000795c */ /* 0x000fe20000300000 */
.L_x_26:
[----:B01----:R-:W0:Y:S01]  /*22a0*/  LDC R5, c[0x0][0x288] ;  /* 0x0000a200ff057b82 */ /* 0x003e220000000800 */
[----:B------:R-:W-:Y:S01]  /*22b0*/  LOP3.LUT R0, R22, 0x1, RZ, 0xc0, !PT ;  /* 0x0000000116007812 */ /* 0x000fe200078ec0ff */
[----:B------:R-:W-:Y:S01]  /*22c0*/  UIADD3 UR39, UR40, UR39, URZ ;  /* 0x0000002728277290 */ /* 0x000fe2000fffe03f */
[----:B------:R-:W-:Y:S01]  /*22d0*/  SHF.R.U32.HI R3, RZ, 0x2, R18 ;  /* 0x00000002ff037819 */ /* 0x000fe20000011612 */
[----:B------:R-:W-:Y:S01]  /*22e0*/  IMAD.SHL.U32 R153, R153, 0x80, RZ ;  /* 0x0000008099997824 */ /* 0x000fe200078e00ff */
[----:B------:R-:W-:Y:S01]  /*22f0*/  LOP3.LUT R4, R18, 0x60, RZ, 0xc0, !PT ;  /* 0x0000006012047812 */ /* 0x000fe200078ec0ff */
[----:B------:R-:W-:Y:S01]  /*2300*/  IMAD.SHL.U32 R8, R0, 0x40, RZ ;  /* 0x0000004000087824 */ /* 0x000fe200078e00ff */
[----:B------:R-:W-:Y:S01]  /*2310*/  LOP3.LUT R3, R3, 0x7, RZ, 0xc0, !PT ;  /* 0x0000000703037812 */ /* 0x000fe200078ec0ff */
[----:B------:R-:W-:Y:S01]  /*2320*/  USHF.R.U32.HI UR4, URZ, 0x1, UR39 ;  /* 0x000000013f047899 */ /* 0x000fe20008011627 */
[----:B------:R-:W-:Y:S01]  /*2330*/  SHF.R.U32.HI R4, RZ, 0x1, R4 ;  /* 0x00000001ff047819 */ /* 0x000fe20000011604 */
[----:B------:R-:W-:Y:S01]  /*2340*/  ULDC UR8, c[0x0][0x284] ;  /* 0x0000a10000087ab9 */ /* 0x000fe20000000800 */
[--C-:B------:R-:W-:Y:S01]  /*2350*/  LOP3.LUT R8, R8, 0x40, R3.reuse, 0xe2, !PT ;  /* 0x0000004008087812 */ /* 0x100fe200078ee203 */
[----:B------:R-:W-:Y:S01]  /*2360*/  ULOP3.LUT UR4, UR4, 0x1, URZ, 0xc0, !UPT ;  /* 0x0000000104047892 */ /* 0x000fe2000f8ec03f */
[-C--:B------:R-:W-:Y:S01]  /*2370*/  IADD3 R3, RZ, -R4.reuse, -R3 ;  /* 0x80000004ff037210 */ /* 0x080fe20007ffe803 */
[----:B------:R-:W-:Y:S01]  /*2380*/  UISETP.GT.U32.AND UP1, UPT, UR39, 0x1, UPT ;  /* 0x000000012700788c */ /* 0x000fe2000bf24070 */
[----:B------:R-:W-:Y:S01]  /*2390*/  LOP3.LUT R8, R8, R4, RZ, 0xfc, !PT ;  /* 0x0000000408087212 */ /* 0x000fe200078efcff */
[----:B------:R-:W-:Y:S01]  /*23a0*/  UISETP.NE.U32.AND UP0, UPT, UR4, 0x1, UPT ;  /* 0x000000010400788c */ /* 0x000fe2000bf05070 */
[----:B------:R-:W-:Y:S01]  /*23b0*/  SHF.L.U32 R4, R18, 0x1, RZ ;  /* 0x0000000112047819 */ /* 0x000fe200000006ff */
[----:B------:R-:W-:Y:S01]  /*23c0*/  IMAD R3, R0, -0x40, R3 ;  /* 0xffffffc000037824 */ /* 0x000fe200078e0203 */
[----:B------:R-:W-:Y:S01]  /*23d0*/  LOP3.LUT R0, R18, 0x3, RZ, 0xc0, !PT ;  /* 0x0000000312007812 */ /* 0x000fe200078ec0ff */
[----:B------:R-:W-:Y:S01]  /*23e0*/  ULDC.64 UR6, c[0x0][0x5d0] ;  /* 0x0001740000067ab9 */ /* 0x000fe20000000a00 */
[----:B------:R-:W-:Y:S01]  /*23f0*/  SHF.R.S32.HI R21, RZ, 0x1f, R23 ;  /* 0x0000001fff157819 */ /* 0x000fe20000011417 */
[----:B------:R-:W-:Y:S01]  /*2400*/  UISETP.LT.U32.AND UP1, UPT, UR40, 0x2, UP1 ;  /* 0x000000022800788c */ /* 0x000fe20008f21070 */
[C---:B------:R-:W-:Y:S01]  /*2410*/  LOP3.LUT R4, R153.reuse, 0x6, R4, 0xf8, !PT ;  /* 0x0000000699047812 */ /* 0x040fe200078ef804 */
[----:B0-----:R-:W-:Y:S01]  /*2420*/  IMAD R10, R0, -0x2, R5 ;  /* 0xfffffffe000a7824 */ /* 0x001fe200078e0205 */
[----:B------:R-:W-:Y:S01]  /*2430*/  ISETP.GE.AND P0, PT, R153, R5, PT ;  /* 0x000000059900720c */ /* 0x000fe20003f06270 */
[----:B------:R-:W-:Y:S01]  /*2440*/  IMAD R0, R152, 0xc0, RZ ;  /* 0x000000c098007824 */ /* 0x000fe200078e02ff */
[----:B------:R-:W-:Y:S01]  /*2450*/  UISETP.GT.U32.AND UP0, UPT, UR40, 0x1, !UP0 ;  /* 0x000000012800788c */ /* 0x000fe2000c704070 */
[----:B------:R-:W-:Y:S01]  /*2460*/  IMAD R6, R21, UR6, RZ ;  /* 0x0000000615067c24 */ /* 0x000fe2000f8e02ff */
[----:B------:R-:W-:Y:S01]  /*2470*/  SHF.R.S32.HI R5, RZ, 0x1f, R4 ;  /* 0x0000001fff057819 */ /* 0x000fe20000011404 */
[----:B------:R-:W-:Y:S01]  /*2480*/  USEL UR5, URZ, 0x1, !UP1 ;  /* 0x000000013f057887 */ /* 0x000fe2000c800000 */
[C---:B------:R-:W-:Y:S01]  /*2490*/  ISETP.GE.OR P0, PT, R0.reuse, UR8, P0 ;  /* 0x0000000800007c0c */ /* 0x040fe20008706670 */
[----:B------:R-:W-:Y:S01]  /*24a0*/  USEL UR4, URZ, 0x1, !UP0 ;  /* 0x000000013f047887 */ /* 0x000fe2000c000000 */
[C---:B------:R-:W-:Y:S01]  /*24b0*/  IMAD R11, R23.reuse, UR7, R6 ;  /* 0x00000007170b7c24 */ /* 0x040fe2000f8e0206 */
[----:B------:R-:W-:Y:S01]  /*24c0*/  ULOP3.LUT UR39, UR39, 0x1, URZ, 0xc0, !UPT ;  /* 0x0000000127277892 */ /* 0x000fe2000f8ec03f */
[----:B------:R-:W-:Y:S01]  /*24d0*/  IMAD.MOV.U32 R9, RZ, RZ, RZ ;  /* 0x000000ffff097224 */ /* 0x000fe200078e00ff */
[----:B------:R-:W-:Y:S01]  /*24e0*/  IADD3 R3, -R0, UR8, R3 ;  /* 0x0000000800037c10 */ /* 0x000fe2000fffe103 */
[----:B------:R-:W-:Y:S01]  /*24f0*/  IMAD.WIDE.U32 R6, R23, UR6, R4 ;  /* 0x0000000617067c25 */ /* 0x000fe2000f8e0004 */
[----:B------:R-:W-:-:S03]  /*2500*/  ULOP3.LUT UR38, UR4, UR38, UR5, 0x96, !UPT ;  /* 0x0000002604267292 */ /* 0x000fc6000f8e9605 */
[----:B------:R-:W-:-:S04]  /*2510*/  IMAD.WIDE R8, R152, 0xc0, R8 ;  /* 0x000000c098087825 */ /* 0x000fc800078e0208 */
[----:B------:R-:W-:Y:S02]  /*2520*/  IMAD.IADD R0, R10, 0x1, -R153 ;  /* 0x000000010a007824 */ /* 0x000fe400078e0a99 */
[----:B------:R-:W-:Y:S02]  /*2530*/  IMAD.IADD R11, R7, 0x1, R11 ;  /* 0x00000001070b7824 */ /* 0x000fe400078e020b */
[----:B------:R-:W-:Y:S02]  /*2540*/  IMAD.MOV.U32 R152, RZ, RZ, -0x1 ;  /* 0xffffffffff987424 */ /* 0x000fe400078e00ff */
[----:B------:R-:W-:Y:S01]  /*2550*/  IMAD.MOV.U32 R10, RZ, RZ, R6 ;  /* 0x000000ffff0a7224 */ /* 0x000fe200078e0006 */
[----:B------:R-:W-:Y:S06]  /*2560*/  @P0 BRA `(.L_x_28) ;  /* 0x0000008400680947 */ /* 0x000fec0003800000 */
[----:B------:R-:W0:Y:S01]  /*2570*/  LDC.64 R6, c[0x0][0x5c8] ;  /* 0x00017200ff067b82 */ /* 0x000e220000000a00 */
[----:B-----5:R-:W-:Y:S01]  /*2580*/  FSETP.NEU.AND P0, PT, R155, RZ, PT ;  /* 0x000000ff9b00720b */ /* 0x020fe20003f0d000 */
[----:B------:R-:W-:Y:S01]  /*2590*/  BSSY B0, `(.L_x_28) ;  /* 0x0000857000007945 */ /* 0x000fe20003800000 */
[----:B------:R-:W-:-:S04]  /*25a0*/  ISETP.GT.AND P3, PT, R3, RZ, PT ;  /* 0x000000ff0300720c */ /* 0x000fc80003f64270 */
[----:B------:R-:W-:Y:S01]  /*25b0*/  ISETP.GT.AND P1, PT, R0, RZ, P3 ;  /* 0x000000ff0000720c */ /* 0x000fe20001f24270 */
[-C--:B0-----:R-:W-:Y:S02]  /*25c0*/  IMAD R12, R9, R6.reuse, RZ ;  /* 0x00000006090c7224 */ /* 0x081fe400078e02ff */
[----:B------:R-:W-:-:S04]  /*25d0*/  IMAD.WIDE.U32 R166, R8, R6, R10 ;  /* 0x0000000608a67225 */ /* 0x000fc800078e000a */
[----:B------:R-:W-:-:S04]  /*25e0*/  IMAD R11, R8, R7, R12 ;  /* 0x00000007080b7224 */ /* 0x000fc800078e020c */
[----:B------:R-:W-:Y:S01]  /*25f0*/  IMAD.IADD R169, R167, 0x1, R11 ;  /* 0x00000001a7a97824 */ /* 0x000fe200078e020b */
[----:B------:R-:W-:Y:S06]  /*2600*/  @!P0 BRA `(.L_x_29) ;  /* 0x0000006000088947 */ /* 0x000fec0003800000 */
[----:B------:R-:W0:Y:S01]  /*2610*/  LDC.64 R12, c[0x0][0x5b8] ;  /* 0x00016e00ff0c7b82 */ /* 0x000e220000000a00 */
[----:B------:R-:W-:-:S07]  /*2620*/  ULDC.64 UR4, c[0x0][0x5c0] ;  /* 0x0001700000047ab9 */ /* 0x000fce0000000a00 */
[----:B------:R-:W1:Y:S08]  /*2630*/  LDC.64 R14, c[0x0][0x5b0] ;  /* 0x00016c00ff0e7b82 */ /* 0x000e700000000a00 */
[----:B------:R-:W2:Y:S01]  /*2640*/  LDC.64 R10, c[0x0][0x5a8] ;  /* 0x00016a00ff0a7b82 */ /* 0x000ea20000000a00 */
[----:B0-----:R-:W-:-:S04]  /*2650*/  IMAD R20, R21, R12, RZ ;  /* 0x0000000c15147224 */ /* 0x001fc800078e02ff */
[C---:B------:R-:W-:Y:S02]  /*2660*/  IMAD R13, R23.reuse, R13, R20 ;  /* 0x0000000d170d7224 */ /* 0x040fe400078e0214 */
[----:B------:R-:W-:-:S04]  /*2670*/  IMAD.WIDE.U32 R20, R23, R12, R4 ;  /* 0x0000000c17147225 */ /* 0x000fc800078e0004 */
[-C--:B-1----:R-:W-:Y:S01]  /*2680*/  IMAD R153, R9, R14.reuse, RZ ;  /* 0x0000000e09997224 */ /* 0x082fe200078e02ff */
[----:B------:R-:W-:Y:S01]  /*2690*/  IADD3 R157, R21, R13, RZ ;  /* 0x0000000d159d7210 */ /* 0x000fe20007ffe0ff */
[----:B------:R-:W-:Y:S02]  /*26a0*/  IMAD.MOV.U32 R156, RZ, RZ, R20 ;  /* 0x000000ffff9c7224 */ /* 0x000fe400078e0014 */
[C---:B------:R-:W-:Y:S02]  /*26b0*/  IMAD R165, R8.reuse, R15, R153 ;  /* 0x0000000f08a57224 */ /* 0x040fe400078e0299 */
[----:B------:R-:W-:-:S04]  /*26c0*/  IMAD.WIDE.U32 R158, R8, R14, R156 ;  /* 0x0000000e089e7225 */ /* 0x000fc800078e009c */
[----:B------:R-:W-:Y:S01]  /*26d0*/  IMAD.IADD R153, R159, 0x1, R165 ;  /* 0x000000019f997824 */ /* 0x000fe200078e02a5 */
[----:B--2---:R-:W-:-:S04]  /*26e0*/  LEA R160, P0, R158, R10, 0x1 ;  /* 0x0000000a9ea07211 */ /* 0x004fc800078008ff */
[----:B------:R-:W-:-:S05]  /*26f0*/  LEA.HI.X R161, R158, R11, R153, 0x1, P0 ;  /* 0x0000000b9ea17211 */ /* 0x000fca00000f0c99 */
[----:B------:R-:W2:Y:S01]  /*2700*/  @P1 LDG.E.LTC128B.U16 R153, desc[UR36][R160.64] ;  /* 0x00000024a0991981 */ /* 0x000ea2000c1e1520 */
[----:B------:R-:W-:Y:S01]  /*2710*/  IMAD.WIDE.U32 R162, R8, R14, R4 ;  /* 0x0000000e08a27225 */ /* 0x000fe200078e0004 */
[----:B------:R-:W-:Y:S01]  /*2720*/  ISETP.GT.AND P2, PT, R0, 0x1, P3 ;  /* 0x000000010000780c */ /* 0x000fe20001f44270 */
[----:B------:R-:W-:Y:S02]  /*2730*/  BSSY B1, `(.L_x_30) ;  /* 0x0000012000017945 */ /* 0x000fe40003800000 */
[----:B------:R-:W-:Y:S02]  /*2740*/  IMAD.IADD R163, R165, 0x1, R163 ;  /* 0x00000001a5a37824 */ /* 0x000fe400078e02a3 */
[----:B------:R-:W-:-:S04]  /*2750*/  IMAD.WIDE.U32 R162, R23, R12, R162 ;  /* 0x0000000c17a27225 */ /* 0x000fc800078e00a2 */
[----:B--2---:R-:W-:-:S05]  /*2760*/  HADD2.F32 R158, -RZ, R153.H0_H0 ;  /* 0x20000099ff9e7230 */ /* 0x004fca0000004100 */
[----:B------:R-:W-:Y:S01]  /*2770*/  FMUL R159, R158, R155 ;  /* 0x0000009b9e9f7220 */ /* 0x000fe20000400000 */
[----:B------:R-:W-:-:S03]  /*2780*/  LEA R158, P0, R166, UR4, 0x1 ;  /* 0x00000004a69e7c11 */ /* 0x000fc6000f8008ff */
[----:B------:R-:W-:Y:S01]  /*2790*/  FFMA R159, R88, R154, R159 ;  /* 0x0000009a589f7223 */ /* 0x000fe2000000009f */
[----:B------:R-:W-:-:S04]  /*27a0*/  IMAD.IADD R88, R13, 0x1, R163 ;  /* 0x000000010d587824 */ /* 0x000fc800078e02a3 */
[----:B------:R-:W-:Y:S02]  /*27b0*/  F2FP.F16.F32.PACK_AB R161, RZ, R159 ;  /* 0x0000009fffa1723e */ /* 0x000fe400000000ff */
[----:B------:R-:W-:Y:S02]  /*27c0*/  LEA.HI.X R159, R166, UR5, R169, 0x1, P0 ;  /* 0x00000005a69f7c11 */ /* 0x000fe400080f0ca9 */
[----:B------:R-:W-:Y:S02]  /*27d0*/  PRMT R163, R161, 0x7610, R163 ;  /* 0x00007610a1a37816 */ /* 0x000fe400000000a3 */
[----:B------:R-:W-:-:S03]  /*27e0*/  LEA R160, P0, R162, R10, 0x1 ;  /* 0x0000000aa2a07211 */ /* 0x000fc600078008ff */
[----:B------:R0:W-:Y:S01]  /*27f0*/  @P1 STG.E.U16 desc[UR36][R158.64], R163 ;  /* 0x000000a39e001986 */ /* 0x0001e2000c101524 */
[----:B------:R-:W-:Y:S01]  /*2800*/  LEA.HI.X R161, R162, R11, R88, 0x1, P0 ;  /* 0x0000000ba2a17211 */ /* 0x000fe200000f0c58 */
[C---:B------:R-:W-:Y:S01]  /*2810*/  IMAD.SHL.U32 R162, R14.reuse, 0x8, RZ ;  /* 0x000000080ea27824 */ /* 0x040fe200078e00ff */
[----:B0-----:R-:W-:Y:S01]  /*2820*/  SHF.L.U64.HI R163, R14, 0x3, R15 ;  /* 0x000000030ea37819 */ /* 0x001fe2000001020f */
[----:B------:R-:W-:Y:S06]  /*2830*/  @!P2 BRA `(.L_x_31) ;  /* 0x000000000004a947 */ /* 0x000fec0003800000 */
[----:B------:R0:W5:Y:S02]  /*2840*/  LDG.E.LTC128B.U16 R153, desc[UR36][R160.64+0x2] ;  /* 0x00000224a0997981 */ /* 0x000164000c1e1520 */
.L_x_31:
[----:B------:R-:W-:Y:S05]  /*2850*/  BSYNC B1 ;  /* 0x0000000000017941 */ /* 0x000fea0003800000 */
.L_x_30:
[----:B-----5:R-:W-:Y:S01]  /*2860*/  HADD2.F32 R88, -RZ, R153.H0_H0 ;  /* 0x20000099ff587230 */ /* 0x020fe20000004100 */
[----:B------:R-:W-:Y:S01]  /*2870*/  ISETP.GT.AND P0, PT, R3, 0x8, PT ;  /* 0x000000080300780c */ /* 0x000fe20003f04270 */
[----:B------:R-:W-:Y:S01]  /*2880*/  IMAD.WIDE.U32 R168, R8, R14, R162 ;  /* 0x0000000e08a87225 */ /* 0x000fe200078e00a2 */
[----:B------:R-:W-:-:S03]  /*2890*/  PRMT R170, R153, 0x7610, R170 ;  /* 0x0000761099aa7816 */ /* 0x000fc600000000aa */
[----:B------:R-:W-:Y:S01]  /*28a0*/  FMUL R88, R88, R155 ;  /* 0x0000009b58587220 */ /* 0x000fe20000400000 */
[----:B------:R-:W-:Y:S01]  /*28b0*/  IMAD.IADD R169, R165, 0x1, R169 ;  /* 0x00000001a5a97824 */ /* 0x000fe200078e02a9 */
[----:B------:R-:W-:Y:S02]  /*28c0*/  IADD3 R165, P4, R20, R168, RZ ;  /* 0x000000a814a57210 */ /* 0x000fe40007f9e0ff */
[----:B------:R-:W-:Y:S01]  /*28d0*/  ISETP.GT.AND P1, PT, R0, RZ, P0 ;  /* 0x000000ff0000720c */ /* 0x000fe20000724270 */
[----:B------:R-:W-:Y:S01]  /*28e0*/  FFMA R89, R89, R154, R88 ;  /* 0x0000009a59597223 */ /* 0x000fe20000000058 */
[----:B------:R-:W-:Y:S02]  /*28f0*/  IADD3.X R166, R169, R157, RZ, P4, !PT ;  /* 0x0000009da9a67210 */ /* 0x000fe400027fe4ff */
[----:B------:R-:W-:Y:S02]  /*2900*/  LEA R88, P4, R165, R10, 0x1 ;  /* 0x0000000aa5587211 */ /* 0x000fe400078808ff */
[----:B------:R-:W-:-:S02]  /*2910*/  F2FP.F16.F32.PACK_AB R167, RZ, R89 ;  /* 0x00000059ffa7723e */ /* 0x000fc400000000ff */
[----:B------:R-:W-:-:S03]  /*2920*/  LEA.HI.X R89, R165, R11, R166, 0x1, P4 ;  /* 0x0000000ba5597211 */ /* 0x000fc600020f0ca6 */
[----:B------:R1:W-:Y:S04]  /*2930*/  @P2 STG.E.U16 desc[UR36][R158.64+0x2], R167 ;  /* 0x000002a79e002986 */ /* 0x0003e8000c101524 */
[----:B------:R2:W3:Y:S01]  /*2940*/  @P1 LDG.E.LTC128B.U16 R170, desc[UR36][R88.64] ;  /* 0x0000002458aa1981 */ /* 0x0004e2000c1e1520 */
[----:B------:R-:W-:Y:S01]  /*2950*/  IMAD.SHL.U32 R153, R6, 0x10, RZ ;  /* 0x0000001006997824 */ /* 0x000fe200078e00ff */
[----:B------:R-:W-:Y:S01]  /*2960*/  IADD3 R168, P2, R4, R168, RZ ;  /* 0x000000a804a87210 */ /* 0x000fe20007f5e0ff */
[----:B------:R-:W-:Y:S04]  /*2970*/  BSSY B1, `(.L_x_32) ;  /* 0x0000011000017945 */ /* 0x000fe80003800000 */
[----:B------:R-:W-:Y:S01]  /*2980*/  IMAD.X R169, R5, 0x1, R169, P2 ;  /* 0x0000000105a97824 */ /* 0x000fe200010e06a9 */
[----:B------:R-:W-:Y:S01]  /*2990*/  ISETP.GT.AND P2, PT, R0, 0x1, P0 ;  /* 0x000000010000780c */ /* 0x000fe20000744270 */
[----:B------:R-:W-:-:S04]  /*29a0*/  IMAD.WIDE.U32 R168, R23, R12, R168 ;  /* 0x0000000c17a87225 */ /* 0x000fc800078e00a8 */
[----:B------:R-:W-:Y:S01]  /*29b0*/  IMAD.IADD R169, R13, 0x1, R169 ;  /* 0x000000010da97824 */ /* 0x000fe200078e02a9 */
[----:B--2---:R-:W-:-:S04]  /*29c0*/  LEA R88, P5, R168, R10, 0x1 ;  /* 0x0000000aa8587211 */ /* 0x004fc800078a08ff */
[----:B------:R-:W-:Y:S01]  /*29d0*/  LEA.HI.X R89, R168, R11, R169, 0x1, P5 ;  /* 0x0000000ba8597211 */ /* 0x000fe200028f0ca9 */
[----:B---3--:R-:W-:-:S05]  /*29e0*/  HADD2.F32 R166, -RZ, R170.H0_H0 ;  /* 0x200000aaffa67230 */ /* 0x008fca0000004100 */
[----:B------:R-:W-:Y:S01]  /*29f0*/  FMUL R165, R166, R155 ;  /* 0x0000009ba6a57220 */ /* 0x000fe20000400000 */
[----:B------:R-:W-:-:S03]  /*2a00*/  IADD3 R166, P4, R153, R158, RZ ;  /* 0x0000009e99a67210 */ /* 0x000fc60007f9e0ff */
[----:B------:R-:W-:Y:S01]  /*2a10*/  FFMA R90, R90, R154, R165 ;  /* 0x0000009a5a5a7223 */ /* 0x000fe200000000a5 */
[----:B------:R-:W-:-:S04]  /*2a20*/  SHF.L.U64.HI R165, R6, 0x4, R7 ;  /* 0x0000000406a57819 */ /* 0x000fc80000010207 */
[----:B------:R-:W-:Y:S01]  /*2a30*/  F2FP.F16.F32.PACK_AB R90, RZ, R90 ;  /* 0x0000005aff5a723e */ /* 0x000fe200000000ff */
[----:B-1----:R-:W-:-:S05]  /*2a40*/  IMAD.X R167, R165, 0x1, R159, P4 ;  /* 0x00000001a5a77824 */ /* 0x002fca00020e069f */
[----:B------:R1:W-:Y:S01]  /*2a50*/  @P1 STG.E.U16 desc[UR36][R166.64], R90 ;  /* 0x0000005aa6001986 */ /* 0x0003e2000c101524 */
[----:B------:R-:W-:Y:S05]  /*2a60*/  @!P2 BRA `(.L_x_33) ;  /* 0x000000000004a947 */ /* 0x000fea0003800000 */
[----:B------:R2:W5:Y:S02]  /*2a70*/  LDG.E.LTC128B.U16 R170, desc[UR36][R88.64+0x2] ;  /* 0x0000022458aa7981 */ /* 0x000564000c1e1520 */
.L_x_33:
[----:B------:R-:W-:Y:S05]  /*2a80*/  BSYNC B1 ;  /* 0x0000000000017941 */ /* 0x000fea0003800000 */
.L_x_32:
[----:B-1---5:R-:W-:Y:S01]  /*2a90*/  HADD2.F32 R90, -RZ, R170.H0_H0 ;  /* 0x200000aaff5a7230 */ /* 0x022fe20000004100 */
[----:B------:R-:W-:Y:S01]  /*2aa0*/  ISETP.GT.AND P1, PT, R0, 0x8, P3 ;  /* 0x000000080000780c */ /* 0x000fe20001f24270 */
[----:B------:R-:W-:Y:S03]  /*2ab0*/  BSSY B1, `(.L_x_34) ;  /* 0x000000a000017945 */ /* 0x000fe60003800000 */
[----:B------:R-:W-:-:S04]  /*2ac0*/  FMUL R90, R90, R155 ;  /* 0x0000009b5a5a7220 */ /* 0x000fc80000400000 */
[----:B------:R-:W-:Y:S01]  /*2ad0*/  FFMA R90, R91, R154, R90 ;  /* 0x0000009a5b5a7223 */ /* 0x000fe2000000005a */
[----:B------:R-:W-:-:S04]  /*2ae0*/  @P2 IMAD.MOV.U32 R91, RZ, RZ, R167 ;  /* 0x000000ffff5b2224 */ /* 0x000fc800078e00a7 */
[----:B------:R-:W-:-:S04]  /*2af0*/  F2FP.F16.F32.PACK_AB R90, RZ, R90 ;  /* 0x0000005aff5a723e */ /* 0x000fc800000000ff */
[----:B------:R-:W-:Y:S01]  /*2b00*/  PRMT R168, R90, 0x7610, R168 ;  /* 0x000076105aa87816 */ /* 0x000fe200000000a8 */
[----:B------:R-:W-:-:S05]  /*2b10*/  @P2 IMAD.MOV.U32 R90, RZ, RZ, R166 ;  /* 0x000000ffff5a2224 */ /* 0x000fca00078e00a6 */
[----:B------:R1:W-:Y:S01]  /*2b20*/  @P2 STG.E.U16 desc[UR36][R90.64+0x2], R168 ;  /* 0x000002a85a002986 */ /* 0x0003e2000c101524 */
[----:B------:R-:W-:Y:S05]  /*2b30*/  @!P1 BRA `(.L_x_35) ;  /* 0x0000000000049947 */ /* 0x000fea0003800000 */
[----:B------:R3:W5:Y:S02]  /*2b40*/  LDG.E.LTC128B.U16 R170, desc[UR36][R160.64+0x10] ;  /* 0x00001024a0aa7981 */ /* 0x000764000c1e1520 */
.L_x_35:
[----:B------:R-:W-:Y:S05]  /*2b50*/  BSYNC B1 ;  /* 0x0000000000017941 */ /* 0x000fea0003800000 */
.L_x_34:
[----:B-1---5:R-:W-:Y:S01]  /*2b60*/  HADD2.F32 R90, -RZ, R170.H0_H0 ;  /* 0x200000aaff5a7230 */ /* 0x022fe20000004100 */
[----:B------:R-:W-:Y:S01]  /*2b70*/  ISETP.GT.AND P2, PT, R0, 0x9, P3 ;  /* 0x000000090000780c */ /* 0x000fe20001f44270 */
[----:B------:R-:W-:Y:S03]  /*2b80*/  BSSY B1, `(.L_x_36) ;  /* 0x000000a000017945 */ /* 0x000fe60003800000 */
[----:B------:R-:W-:Y:S01]  /*2b90*/  FMUL R91, R90, R155 ;  /* 0x0000009b5a5b7220 */ /* 0x000fe20000400000 */
[----:B------:R-:W-:-:S03]  /*2ba0*/  @P1 MOV R90, R158 ;  /* 0x0000009e005a1202 */ /* 0x000fc60000000f00 */
[----:B------:R-:W-:-:S05]  /*2bb0*/  FFMA R91, R92, R154, R91 ;  /* 0x0000009a5c5b7223 */ /* 0x000fca000000005b */
[----:B------:R-:W-:-:S04]  /*2bc0*/  F2FP.F16.F32.PACK_AB R91, RZ, R91 ;  /* 0x0000005bff5b723e */ /* 0x000fc800000000ff */
[----:B------:R-:W-:Y:S01]  /*2bd0*/  PRMT R92, R91, 0x7610, R92 ;  /* 0x000076105b5c7816 */ /* 0x000fe2000000005c */
[----:B------:R-:W-:-:S05]  /*2be0*/  @P1 IMAD.MOV.U32 R91, RZ, RZ, R159 ;  /* 0x000000ffff5b1224 */ /* 0x000fca00078e009f */
[----:B------:R1:W-:Y:S01]  /*2bf0*/  @P1 STG.E.U16 desc[UR36][R90.64+0x10], R92 ;  /* 0x0000105c5a001986 */ /* 0x0003e2000c101524 */
[----:B------:R-:W-:Y:S05]  /*2c00*/  @!P2 BRA `(.L_x_37) ;  /* 0x000000000004a947 */ /* 0x000fea0003800000 */
[----:B------:R4:W5:Y:S02]  /*2c10*/  LDG.E.LTC128B.U16 R170, desc[UR36][R160.64+0x12] ;  /* 0x00001224a0aa7981 */ /* 0x000964000c1e1520 */
.L_x_37:
[----:B------:R-:W-:Y:S05]  /*2c20*/  BSYNC B1 ;  /* 0x0000000000017941 */ /* 0x000fea0003800000 */
.L_x_36:
[----:B-1---5:R-:W-:Y:S01]  /*2c30*/  HADD2.F32 R90, -RZ, R170.H0_H0 ;  /* 0x200000aaff5a7230 */ /* 0x022fe20000004100 */
[----:B------:R-:W-:Y:S01]  /*2c40*/  ISETP.GT.AND P1, PT, R0, 0x8, P0 ;  /* 0x000000080000780c */ /* 0x000fe20000724270 */
[----:B------:R-:W-:Y:S01]  /*2c50*/  @P2 IMAD.MOV.U32 R91, RZ, RZ, R159 ;  /* 0x000000ffff5b2224 */ /* 0x000fe200078e009f */
[----:B------:R-:W-:Y:S02]  /*2c60*/  BSSY B1, `(.L_x_38) ;  /* 0x0000009000017945 */ /* 0x000fe40003800000 */
[----:B------:R-:W-:-:S04]  /*2c70*/  FMUL R90, R90, R155 ;  /* 0x0000009b5a5a7220 */ /* 0x000fc80000400000 */
[----:B------:R-:W-:-:S05]  /*2c80*/  FFMA R90, R93, R154, R90 ;  /* 0x0000009a5d5a7223 */ /* 0x000fca000000005a */
[----:B------:R-:W-:-:S04]  /*2c90*/  F2FP.F16.F32.PACK_AB R90, RZ, R90 ;  /* 0x0000005aff5a723e */ /* 0x000fc800000000ff */
[----:B------:R-:W-:Y:S01]  /*2ca0*/  PRMT R92, R90, 0x7610, R92 ;  /* 0x000076105a5c7816 */ /* 0x000fe2000000005c */
[----:B------:R-:W-:-:S05]  /*2cb0*/  @P2 IMAD.MOV.U32 R90, RZ, RZ, R158 ;  /* 0x000000ffff5a2224 */ /* 0x000fca00078e009e */
[----:B------:R1:W-:Y:S01]  /*2cc0*/  @P2 STG.E.U16 desc[UR36][R90.64+0x12], R92 ;  /* 0x0000125c5a002986 */ /* 0x0003e2000c101524 */
[----:B------:R-:W-:Y:S05]  /*2cd0*/  @!P1 BRA `(.L_x_39) ;  /* 0x0000000000049947 */ /* 0x000fea0003800000 */
[----:B------:R0:W5:Y:S02]  /*2ce0*/  LDG.E.LTC128B.U16 R170, desc[UR36][R88.64+0x10] ;  /* 0x0000102458aa7981 */ /* 0x000164000c1e1520 */
.L_x_39:
[----:B------:R-:W-:Y:S05]  /*2cf0*/  BSYNC B1 ;  /* 0x0000000000017941 */ /* 0x000fea0003800000 */
.L_x_38:
[----:B-1---5:R-:W-:Y:S01]  /*2d00*/  HADD2.F32 R90, -RZ, R170.H0_H0 ;  /* 0x200000aaff5a7230 */ /* 0x022fe20000004100 */
[----:B------:R-:W-:Y:S01]  /*2d10*/  ISETP.GT.AND P2, PT, R0, 0x9, P0 ;  /* 0x000000090000780c */ /* 0x000fe20000744270 */
[----:B------:R-:W-:Y:S03]  /*2d20*/  BSSY B1, `(.L_x_40) ;  /* 0x000000a000017945 */ /* 0x000fe60003800000 */
[----:B------:R-:W-:Y:S01]  /*2d30*/  FMUL R91, R90, R155 ;  /* 0x0000009b5a5b7220 */ /* 0x000fe20000400000 */
[----:B------:R-:W-:-:S03]  /*2d40*/  @P1 IMAD.MOV.U32 R90, RZ, RZ, R166 ;  /* 0x000000ffff5a1224 */ /* 0x000fc600078e00a6 */
[----:B------:R-:W-:-:S05]  /*2d50*/  FFMA R91, R94, R154, R91 ;  /* 0x0000009a5e5b7223 */ /* 0x000fca000000005b */
[----:B------:R-:W-:-:S04]  /*2d60*/  F2FP.F16.F32.PACK_AB R91, RZ, R91 ;  /* 0x0000005bff5b723e */ /* 0x000fc800000000ff */
[----:B------:R-:W-:Y:S01]  /*2d70*/  PRMT R92, R91, 0x7610, R92 ;  /* 0x000076105b5c7816 */ /* 0x000fe2000000005c */
[----:B------:R-:W-:-:S05]  /*2d80*/  @P1 IMAD.MOV.U32 R91, RZ, RZ, R167 ;  /* 0x000000ffff5b1224 */ /* 0x000fca00078e00a7 */
[----:B------:R1:W-:Y:S01]  /*2d90*/  @P1 STG.E.U16 desc[UR36][R90.64+0x10], R92 ;  /* 0x0000105c5a001986 */ /* 0x0003e2000c101524 */
[----:B------:R-:W-:Y:S05]  /*2da0*/  @!P2 BRA `(.L_x_41) ;  /* 0x000000000004a947 */ /* 0x000fea0003800000 */
[----:B------:R0:W5:Y:S02]  /*2db0*/  LDG.E.LTC128B.U16 R170, desc[UR36][R88.64+0x12] ;  /* 0x0000122458aa7981 */ /* 0x000164000c1e1520 */
.L_x_41:
[----:B------:R-:W-:Y:S05]  /*2dc0*/  BSYNC B1 ;  /* 0x0000000000017941 */ /* 0x000fea0003800000 */
.L_x_40:
[----:B-1---5:R-:W-:Y:S01]  /*2dd0*/  HADD2.F32 R90, -RZ, R170.H0_H0 ;  /* 0x200000aaff5a7230 */ /* 0x022fe20000004100 */
[----:B------:R-:W-:Y:S01]  /*2de0*/  @P2 MOV R91, R167 ;  /* 0x000000a7005b2202 */ /* 0x000fe20000000f00 */
[----:B------:R-:W-:Y:S01]  /*2df0*/  BSSY B1, `(.L_x_42) ;  /* 0x000000a000017945 */ /* 0x000fe20003800000 */
[----:B------:R-:W-:Y:S02]  /*2e00*/  ISETP.GT.AND P1, PT, R0, 0x10, P3 ;  /* 0x000000100000780c */ /* 0x000fe40001f24270 */
        /* <DEDUP_REMOVED lines=8> */
.L_x_43:
[----:B------:R-:W-:Y:S05]  /*2e90*/  BSYNC B1 ;  /* 0x0000000000017941 */ /* 0x000fea0003800000 */
.L_x_42:
        /* <DEDUP_REMOVED lines=12> */
.L_x_45:
[----:B------:R-:W-:Y:S05]  /*2f60*/  BSYNC B1 ;  /* 0x0000000000017941 */ /* 0x000fea0003800000 */
.L_x_44:
        /* <DEDUP_REMOVED lines=12> */
.L_x_47:
[----:B------:R-:W-:Y:S05]  /*3030*/  BSYNC B1 ;  /* 0x0000000000017941 */ /* 0x000fea0003800000 */
.L_x_46:
        /* <DEDUP_REMOVED lines=12> */
.L_x_49:
[----:B------:R-:W-:Y:S05]  /*3100*/  BSYNC B1 ;  /* 0x0000000000017941 */ /* 0x000fea0003800000 */
.L_x_48:
[----:B-1---5:R-:W-:Y:S01]  /*3110*/  HADD2.F32 R90, -RZ, R170.H0_H0 ;  /* 0x200000aaff5a7230 */ /* 0x022fe20000004100 */
[----:B------:R-:W-:Y:S01]  /*3120*/  ISETP.GT.AND P1, PT, R0, 0x18, P3 ;  /* 0x000000180000780c */ /* 0x000fe20001f24270 */
[----:B------:R-:W-:Y:S01]  /*3130*/  @P2 IMAD.MOV.U32 R91, RZ, RZ, R167 ;  /* 0x000000ffff5b2224 */ /* 0x000fe200078e00a7 */
[----:B------:R-:W-:Y:S02]  /*3140*/  BSSY B1, `(.L_x_50) ;  /* 0x0000009000017945 */ /* 0x000fe40003800000 */
[----:B------:R-:W-:-:S04]  /*3150*/  FMUL R90, R90, R155 ;  /* 0x0000009b5a5a7220 */ /* 0x000fc80000400000 */
[----:B------:R-:W-:-:S05]  /*3160*/  FFMA R90, R99, R154, R90 ;  /* 0x0000009a635a7223 */ /* 0x000fca000000005a */
[----:B------:R-:W-:-:S04]  /*3170*/  F2FP.F16.F32.PACK_AB R90, RZ, R90 ;  /* 0x0000005aff5a723e */ /* 0x000fc800000000ff */
[----:B------:R-:W-:Y:S02]  /*3180*/  PRMT R92, R90, 0x7610, R92 ;  /* 0x000076105a5c7816 */ /* 0x000fe4000000005c */
[----:B------:R-:W-:-:S05]  /*3190*/  @P2 MOV R90, R166 ;  /* 0x000000a6005a2202 */ /* 0x000fca0000000f00 */
[----:B------:R1:W-:Y:S01]  /*31a0*/  @P2 STG.E.U16 desc[UR36][R90.64+0x22], R92 ;  /* 0x0000225c5a002986 */ /* 0x0003e2000c101524 */
[----:B------:R-:W-:Y:S05]  /*31b0*/  @!P1 BRA `(.L_x_51) ;  /* 0x0000000000049947 */ /* 0x000fea0003800000 */
[----:B------:R0:W5:Y:S02]  /*31c0*/  LDG.E.LTC128B.U16 R170, desc[UR36][R160.64+0x30] ;  /* 0x00003024a0aa7981 */ /* 0x000164000c1e1520 */
.L_x_51:
[----:B------:R-:W-:Y:S05]  /*31d0*/  BSYNC B1 ;  /* 0x0000000000017941 */ /* 0x000fea0003800000 */
.L_x_50:
        /* <DEDUP_REMOVED lines=12> */
.L_x_53:
[----:B------:R-:W-:Y:S05]  /*32a0*/  BSYNC B1 ;  /* 0x0000000000017941 */ /* 0x000fea0003800000 */
.L_x_52:
        /* <DEDUP_REMOVED lines=12> */
.L_x_55:
[----:B------:R-:W-:Y:S05]  /*3370*/  BSYNC B1 ;  /* 0x0000000000017941 */ /* 0x000fea0003800000 */
.L_x_54:
[----:B-1---5:R-:W-:Y:S01]  /*3380*/  HADD2.F32 R90, -RZ, R170.H0_H0 ;  /* 0x200000aaff5a7230 */ /* 0x022fe20000004100 */
[----:B------:R-:W-:Y:S01]  /*3390*/  ISETP.GT.AND P2, PT, R0, 0x19, P0 ;  /* 0x000000190000780c */ /* 0x000fe20000744270 */
[----:B------:R-:W-:Y:S03]  /*33a0*/  BSSY B1, `(.L_x_56) ;  /* 0x000000a000017945 */ /* 0x000fe60003800000 */
[----:B------:R-:W-:Y:S01]  /*33b0*/  FMUL R91, R90, R155 ;  /* 0x0000009b5a5b7220 */ /* 0x000fe20000400000 */
[----:B------:R-:W-:-:S03]  /*33c0*/  @P1 IMAD.MOV.U32 R90, RZ, RZ, R166 ;  /* 0x000000ffff5a1224 */ /* 0x000fc600078e00a6 */
[----:B------:R-:W-:-:S05]  /*33d0*/  FFMA R91, R102, R154, R91 ;  /* 0x0000009a665b7223 */ /* 0x000fca000000005b */
[----:B------:R-:W-:-:S04]  /*33e0*/  F2FP.F16.F32.PACK_AB R91, RZ, R91 ;  /* 0x0000005bff5b723e */ /* 0x000fc800000000ff */
[----:B------:R-:W-:Y:S02]  /*33f0*/  PRMT R92, R91, 0x7610, R92 ;  /* 0x000076105b5c7816 */ /* 0x000fe4000000005c */
[----:B------:R-:W-:-:S05]  /*3400*/  @P1 MOV R91, R167 ;  /* 0x000000a7005b1202 */ /* 0x000fca0000000f00 */
[----:B------:R1:W-:Y:S01]  /*3410*/  @P1 STG.E.U16 desc[UR36][R90.64+0x30], R92 ;  /* 0x0000305c5a001986 */ /* 0x0003e2000c101524 */
[----:B------:R-:W-:Y:S05]  /*3420*/  @!P2 BRA `(.L_x_57) ;  /* 0x000000000004a947 */ /* 0x000fea0003800000 */
[----:B------:R0:W5:Y:S02]  /*3430*/  LDG.E.LTC128B.U16 R170, desc[UR36][R88.64+0x32] ;  /* 0x0000322458aa7981 */ /* 0x000164000c1e1520 */
.L_x_57:
[----:B------:R-:W-:Y:S05]  /*3440*/  BSYNC B1 ;  /* 0x0000000000017941 */ /* 0x000fea0003800000 */
.L_x_56:
        /* <DEDUP_REMOVED lines=12> */
.L_x_59:
[----:B------:R-:W-:Y:S05]  /*3510*/  BSYNC B1 ;  /* 0x0000000000017941 */ /* 0x000fea0003800000 */
.L_x_58:
        /* <DEDUP_REMOVED lines=12> */
.L_x_61:
[----:B------:R-:W-:Y:S05]  /*35e0*/  BSYNC B1 ;  /* 0x0000000000017941 */ /* 0x000fea0003800000 */
.L_x_60:
        /* <DEDUP_REMOVED lines=12> */
.L_x_63:
[----:B------:R-:W-:Y:S05]  /*36b0*/  BSYNC B1 ;  /* 0x0000000000017941 */ /* 0x000fea0003800000 */
.L_x_62:
        /* <DEDUP_REMOVED lines=12> */
.L_x_65:
[----:B------:R-:W-:Y:S05]  /*3780*/  BSYNC B1 ;  /* 0x0000000000017941 */ /* 0x000fea0003800000 */
.L_x_64:
        /* <DEDUP_REMOVED lines=12> */
.L_x_67:
[----:B------:R-:W-:Y:S05]  /*3850*/  BSYNC B1 ;  /* 0x0000000000017941 */ /* 0x000fea0003800000 */
.L_x_66:
        /* <DEDUP_REMOVED lines=12> */
.L_x_69:
[----:B------:R-:W-:Y:S05]  /*3920*/  BSYNC B1 ;  /* 0x0000000000017941 */ /* 0x000fea0003800000 */
.L_x_68:
        /* <DEDUP_REMOVED lines=12> */
.L_x_71:
[----:B------:R-:W-:Y:S05]  /*39f0*/  BSYNC B1 ;  /* 0x0000000000017941 */ /* 0x000fea0003800000 */
.L_x_70:
        /* <DEDUP_REMOVED lines=12> */
.L_x_73:
[----:B------:R-:W-:Y:S05]  /*3ac0*/  BSYNC B1 ;  /* 0x0000000000017941 */ /* 0x000fea0003800000 */
.L_x_72:
        /* <DEDUP_REMOVED lines=12> */
.L_x_75:
[----:B------:R-:W-:Y:S05]  /*3b90*/  BSYNC B1 ;  /* 0x0000000000017941 */ /* 0x000fea0003800000 */
.L_x_74:
        /* <DEDUP_REMOVED lines=12> */
.L_x_77:
[----:B------:R-:W-:Y:S05]  /*3c60*/  BSYNC B1 ;  /* 0x0000000000017941 */ /* 0x000fea0003800000 */
.L_x_76:
        /* <DEDUP_REMOVED lines=12> */
.L_x_79:
[----:B------:R-:W-:Y:S05]  /*3d30*/  BSYNC B1 ;  /* 0x0000000000017941 */ /* 0x000fea0003800000 */
.L_x_78:
        /* <DEDUP_REMOVED lines=12> */
.L_x_81:
[----:B------:R-:W-:Y:S05]  /*3e00*/  BSYNC B1 ;  /* 0x0000000000017941 */ /* 0x000fea0003800000 */
.L_x_80:
        /* <DEDUP_REMOVED lines=12> */
.L_x_83:
[----:B------:R-:W-:Y:S05]  /*3ed0*/  BSYNC B1 ;  /* 0x0000000000017941 */ /* 0x000fea0003800000 */
.L_x_82:
        /* <DEDUP_REMOVED lines=12> */
.L_x_85:
[----:B------:R-:W-:Y:S05]  /*3fa0*/  BSYNC B1 ;  /* 0x0000000000017941 */ /* 0x000fea0003800000 */
.L_x_84:
        /* <DEDUP_REMOVED lines=12> */
.L_x_87:
[----:B------:R-:W-:Y:S05]  /*4070*/  BSYNC B1 ;  /* 0x0000000000017941 */ /* 0x000fea0003800000 */
.L_x_86:
        /* <DEDUP_REMOVED lines=12> */
.L_x_89:
[----:B------:R-:W-:Y:S05]  /*4140*/  BSYNC B1 ;  /* 0x0000000000017941 */ /* 0x000fea0003800000 */
.L_x_88:
        /* <DEDUP_REMOVED lines=12> */
.L_x_91:
[----:B------:R-:W-:Y:S05]  /*4210*/  BSYNC B1 ;  /* 0x0000000000017941 */ /* 0x000fea0003800000 */
.L_x_90:
        /* <DEDUP_REMOVED lines=12> */
.L_x_93:
[----:B------:R-:W-:Y:S05]  /*42e0*/  BSYNC B1 ;  /* 0x0000000000017941 */ /* 0x000fea0003800000 */
.L_x_92:
        /* <DEDUP_REMOVED lines=12> */
.L_x_95:
[----:B------:R-:W-:Y:S05]  /*43b0*/  BSYNC B1 ;  /* 0x0000000000017941 */ /* 0x000fea0003800000 */
.L_x_94:
        /* <DEDUP_REMOVED lines=12> */
.L_x_97:
[----:B------:R-:W-:Y:S05]  /*4480*/  BSYNC B1 ;  /* 0x0000000000017941 */ /* 0x000fea0003800000 */
.L_x_96:
        /* <DEDUP_REMOVED lines=12> */
.L_x_99:
[----:B------:R-:W-:Y:S05]  /*4550*/  BSYNC B1 ;  /* 0x0000000000017941 */ /* 0x000fea0003800000 */
.L_x_98:
        /* <DEDUP_REMOVED lines=12> */
.L_x_101:
[----:B------:R-:W-:Y:S05]  /*4620*/  BSYNC B1 ;  /* 0x0000000000017941 */ /* 0x000fea0003800000 */
.L_x_100:
        /* <DEDUP_REMOVED lines=12> */
.L_x_103:
[----:B------:R-:W-:Y:S05]  /*46f0*/  BSYNC B1 ;  /* 0x0000000000017941 */ /* 0x000fea0003800000 */
.L_x_102:
        /* <DEDUP_REMOVED lines=12> */
.L_x_105:
[----:B------:R-:W-:Y:S05]  /*47c0*/  BSYNC B1 ;  /* 0x0000000000017941 */ /* 0x000fea0003800000 */
.L_x_104:
        /* <DEDUP_REMOVED lines=12> */
.L_x_107:
[----:B------:R-:W-:Y:S05]  /*4890*/  BSYNC B1 ;  /* 0x0000000000017941 */ /* 0x000fea0003800000 */
.L_x_106:
        /* <DEDUP_REMOVED lines=12> */
.L_x_109:
[----:B------:R-:W-:Y:S05]  /*4960*/  BSYNC B1 ;  /* 0x0000000000017941 */ /* 0x000fea0003800000 */
.L_x_108:
        /* <DEDUP_REMOVED lines=12> */
.L_x_111:
[----:B------:R-:W-:Y:S05]  /*4a30*/  BSYNC B1 ;  /* 0x0000000000017941 */ /* 0x000fea0003800000 */
.L_x_110:
        /* <DEDUP_REMOVED lines=12> */
.L_x_113:
[----:B------:R-:W-:Y:S05]  /*4b00*/  BSYNC B1 ;  /* 0x0000000000017941 */ /* 0x000fea0003800000 */
.L_x_112:
        /* <DEDUP_REMOVED lines=12> */
.L_x_115:
[----:B------:R-:W-:Y:S05]  /*4bd0*/  BSYNC B1 ;  /* 0x0000000000017941 */ /* 0x000fea0003800000 */
.L_x_114:
        /* <DEDUP_REMOVED lines=12> */
.L_x_117:
[----:B------:R-:W-:Y:S05]  /*4ca0*/  BSYNC B1 ;  /* 0x0000000000017941 */ /* 0x000fea0003800000 */
.L_x_116:
        /* <DEDUP_REMOVED lines=12> */
.L_x_119:
[----:B------:R-:W-:Y:S05]  /*4d70*/  BSYNC B1 ;  /* 0x0000000000017941 */ /* 0x000fea0003800000 */
.L_x_118:
        /* <DEDUP_REMOVED lines=12> */
.L_x_121:
[----:B------:R-:W-:Y:S05]  /*4e40*/  BSYNC B1 ;  /* 0x0000000000017941 */ /* 0x000fea0003800000 */
.L_x_120:
        /* <DEDUP_REMOVED lines=12> */
.L_x_123:
[----:B------:R-:W-:Y:S05]  /*4f10*/  BSYNC B1 ;  /* 0x0000000000017941 */ /* 0x000fea0003800000 */
.L_x_122:
        /* <DEDUP_REMOVED lines=12> */
.L_x_125:
[----:B------:R-:W-:Y:S05]  /*4fe0*/  BSYNC B1 ;  /* 0x0000000000017941 */ /* 0x000fea0003800000 */
.L_x_124:
        /* <DEDUP_REMOVED lines=12> */
.L_x_127:
[----:B------:R-:W-:Y:S05]  /*50b0*/  BSYNC B1 ;  /* 0x0000000000017941 */ /* 0x000fea0003800000 */
.L_x_126:
        /* <DEDUP_REMOVED lines=12> */
.L_x_129:
[----:B------:R-:W-:Y:S05]  /*5180*/  BSYNC B1 ;  /* 0x0000000000017941 */ /* 0x000fea0003800000 */
.L_x_128:
        /* <DEDUP_REMOVED lines=12> */
.L_x_131:
[----:B------:R-:W-:Y:S05]  /*5250*/  BSYNC B1 ;  /* 0x0000000000017941 */ /* 0x000fea0003800000 */
.L_x_130:
        /* <DEDUP_REMOVED lines=12> */
.L_x_133:
[----:B------:R-:W-:Y:S05]  /*5320*/  BSYNC B1 ;  /* 0x0000000000017941 */ /* 0x000fea0003800000 */
.L_x_132:
        /* <DEDUP_REMOVED lines=12> */
.L_x_135:
[----:B------:R-:W-:Y:S05]  /*53f0*/  BSYNC B1 ;  /* 0x0000000000017941 */ /* 0x000fea0003800000 */
.L_x_134:
        /* <DEDUP_REMOVED lines=12> */
.L_x_137:
[----:B------:R-:W-:Y:S05]  /*54c0*/  BSYNC B1 ;  /* 0x0000000000017941 */ /* 0x000fea0003800000 */
.L_x_136:
        /* <DEDUP_REMOVED lines=12> */
.L_x_139:
[----:B------:R-:W-:Y:S05]  /*5590*/  BSYNC B1 ;  /* 0x0000000000017941 */ /* 0x000fea0003800000 */
.L_x_138:
        /* <DEDUP_REMOVED lines=12> */
.L_x_141:
[----:B------:R-:W-:Y:S05]  /*5660*/  BSYNC B1 ;  /* 0x0000000000017941 */ /* 0x000fea0003800000 */
.L_x_140:
        /* <DEDUP_REMOVED lines=12> */
.L_x_143:
[----:B------:R-:W-:Y:S05]  /*5730*/  BSYNC B1 ;  /* 0x0000000000017941 */ /* 0x000fea0003800000 */
.L_x_142:
        /* <DEDUP_REMOVED lines=12> */
.L_x_145:
[----:B------:R-:W-:Y:S05]  /*5800*/  BSYNC B1 ;  /* 0x0000000000017941 */ /* 0x000fea0003800000 */
.L_x_144:
        /* <DEDUP_REMOVED lines=12> */
.L_x_147:
[----:B------:R-:W-:Y:S05]  /*58d0*/  BSYNC B1 ;  /* 0x0000000000017941 */ /* 0x000fea0003800000 */
.L_x_146:
        /* <DEDUP_REMOVED lines=12> */
.L_x_149:
[----:B------:R-:W-:Y:S05]  /*59a0*/  BSYNC B1 ;  /* 0x0000000000017941 */ /* 0x000fea0003800000 */
.L_x_148:
        /* <DEDUP_REMOVED lines=12> */
.L_x_151:
[----:B------:R-:W-:Y:S05]  /*5a70*/  BSYNC B1 ;  /* 0x0000000000017941 */ /* 0x000fea0003800000 */
.L_x_150:
[----:B-1---5:R-:W-:Y:S01]  /*5a80*/  HADD2.F32 R90, -RZ, R170.H0_H0 ;  /* 0x200000aaff5a7230 */ /* 0x022fe20000004100 */
[----:B------:R-:W-:Y:S01]  /*5a90*/  ISETP.GT.AND P1, PT, R0, 0x79, P0 ;  /* 0x000000790000780c */ /* 0x000fe20000724270 */
[----:B------:R-:W-:Y:S01]  /*5aa0*/  BSSY B1, `(.L_x_152) ;  /* 0x000000c000017945 */ /* 0x000fe20003800000 */
[----:B------:R-:W-:Y:S01]  /*5ab0*/  IADD3 R99, P0, R8, 0x80, RZ ;  /* 0x0000008008637810 */ /* 0x000fe20007f1e0ff */
[----:B------:R-:W-:Y:S02]  /*5ac0*/  @P2 IMAD.MOV.U32 R8, RZ, RZ, R166 ;  /* 0x000000ffff082224 */ /* 0x000fe400078e00a6 */
[----:B------:R-:W-:-:S04]  /*5ad0*/  FMUL R91, R90, R155 ;  /* 0x0000009b5a5b7220 */ /* 0x000fc80000400000 */
[----:B------:R-:W-:-:S05]  /*5ae0*/  FFMA R91, R150, R154, R91 ;  /* 0x0000009a965b7223 */ /* 0x000fca000000005b */
[----:B------:R-:W-:-:S04]  /*5af0*/  F2FP.F16.F32.PACK_AB R91, RZ, R91 ;  /* 0x0000005bff5b723e */ /* 0x000fc800000000ff */
[----:B------:R-:W-:Y:S01]  /*5b00*/  PRMT R90, R91, 0x7610, R90 ;  /* 0x000076105b5a7816 */ /* 0x000fe2000000005a */
[----:B------:R-:W-:Y:S01]  /*5b10*/  IMAD.X R91, RZ, RZ, R9, P0 ;  /* 0x000000ffff5b7224 */ /* 0x000fe200000e0609 */
[----:B------:R-:W-:-:S05]  /*5b20*/  @P2 MOV R9, R167 ;  /* 0x000000a700092202 */ /* 0x000fca0000000f00 */
[----:B------:R1:W-:Y:S01]  /*5b30*/  @P2 STG.E.U16 desc[UR36][R8.64+0xf0], R90 ;  /* 0x0000f05a08002986 */ /* 0x0003e2000c101524 */
[----:B------:R-:W-:Y:S05]  /*5b40*/  @!P1 BRA `(.L_x_153) ;  /* 0x0000000000049947 */ /* 0x000fea0003800000 */
[----:B------:R0:W5:Y:S02]  /*5b50*/  LDG.E.LTC128B.U16 R170, desc[UR36][R88.64+0xf2] ;  /* 0x0000f22458aa7981 */ /* 0x000164000c1e1520 */
.L_x_153:
[----:B------:R-:W-:Y:S05]  /*5b60*/  BSYNC B1 ;  /* 0x0000000000017941 */ /* 0x000fea0003800000 */
.L_x_152:
[----:B-1---5:R-:W-:Y:S01]  /*5b70*/  HADD2.F32 R8, -RZ, R170.H0_H0 ;  /* 0x200000aaff087230 */ /* 0x022fe20000004100 */
[----:B------:R-:W-:Y:S01]  /*5b80*/  ISETP.GT.AND P0, PT, R3, 0x80, PT ;  /* 0x000000800300780c */ /* 0x000fe20003f04270 */
[----:B------:R-:W-:-:S03]  /*5b90*/  IMAD R90, R91, R14, RZ ;  /* 0x0000000e5b5a7224 */ /* 0x000fc600078e02ff */
[----:B0-2---:R-:W-:Y:S01]  /*5ba0*/  FMUL R88, R8, R155 ;  /* 0x0000009b08587220 */ /* 0x005fe20000400000 */
[C---:B------:R-:W-:Y:S01]  /*5bb0*/  IMAD R97, R99.reuse, R15, R90 ;  /* 0x0000000f63617224 */ /* 0x040fe200078e025a */
[----:B------:R-:W-:Y:S01]  /*5bc0*/  ISETP.GT.AND P3, PT, R0, RZ, P0 ;  /* 0x000000ff0000720c */ /* 0x000fe20000764270 */
[----:B------:R-:W-:-:S04]  /*5bd0*/  IMAD.WIDE.U32 R8, R99, R14, R156 ;  /* 0x0000000e63087225 */ /* 0x000fc800078e009c */
[----:B------:R-:W-:Y:S01]  /*5be0*/  FFMA R151, R151, R154, R88 ;  /* 0x0000009a97977223 */ /* 0x000fe20000000058 */
[----:B------:R-:W-:Y:S01]  /*5bf0*/  IMAD.IADD R9, R9, 0x1, R97 ;  /* 0x0000000109097824 */ /* 0x000fe200078e0261 */
[----:B------:R-:W-:-:S03]  /*5c00*/  LEA R88, P2, R8, R10, 0x1 ;  /* 0x0000000a08587211 */ /* 0x000fc600078408ff */
[----:B------:R-:W-:Y:S02]  /*5c10*/  F2FP.F16.F32.PACK_AB R151, RZ, R151 ;  /* 0x00000097ff97723e */ /* 0x000fe400000000ff */
[----:B------:R-:W-:-:S03]  /*5c20*/  LEA.HI.X R89, R8, R11, R9, 0x1, P2 ;  /* 0x0000000b08597211 */ /* 0x000fc600010f0c09 */
[----:B------:R0:W-:Y:S04]  /*5c30*/  @P1 STG.E.U16 desc[UR36][R166.64+0xf2], R151 ;  /* 0x0000f297a6001986 */ /* 0x0001e8000c101524 */
[----:B------:R-:W2:Y:S01]  /*5c40*/  @P3 LDG.E.LTC128B.U16 R170, desc[UR36][R88.64] ;  /* 0x0000002458aa3981 */ /* 0x000ea2000c1e1520 */
[----:B------:R-:W-:Y:S01]  /*5c50*/  IMAD.WIDE.U32 R8, R99, R14, R4 ;  /* 0x0000000e63087225 */ /* 0x000fe200078e0004 */
[----:B------:R-:W-:Y:S01]  /*5c60*/  SHF.L.U64.HI R95, R6, 0x8, R7 ;  /* 0x00000008065f7819 */ /* 0x000fe20000010207 */
[----:B------:R-:W-:Y:S01]  /*5c70*/  BSSY B1, `(.L_x_154) ;  /* 0x0000011000017945 */ /* 0x000fe20003800000 */
[----:B------:R-:W-:Y:S01]  /*5c80*/  ISETP.GT.AND P2, PT, R0, 0x1, P0 ;  /* 0x000000010000780c */ /* 0x000fe20000744270 */
[----:B------:R-:W-:Y:S02]  /*5c90*/  IMAD.IADD R9, R97, 0x1, R9 ;  /* 0x0000000161097824 */ /* 0x000fe400078e0209 */
[----:B------:R-:W-:-:S02]  /*5ca0*/  IMAD.SHL.U32 R93, R6, 0x100, RZ ;  /* 0x00000100065d7824 */ /* 0x000fc400078e00ff */
[----:B--2---:R-:W-:-:S05]  /*5cb0*/  HADD2.F32 R90, -RZ, R170.H0_H0 ;  /* 0x200000aaff5a7230 */ /* 0x004fca0000004100 */
[----:B------:R-:W-:Y:S01]  /*5cc0*/  FMUL R15, R90, R155 ;  /* 0x0000009b5a0f7220 */ /* 0x000fe20000400000 */
[----:B------:R-:W-:Y:S01]  /*5cd0*/  IMAD.WIDE.U32 R90, R23, R12, R8 ;  /* 0x0000000c175a7225 */ /* 0x000fe200078e0008 */
[----:B------:R-:W-:-:S03]  /*5ce0*/  IADD3 R8, P1, R93, R158, RZ ;  /* 0x0000009e5d087210 */ /* 0x000fc60007f3e0ff */
[----:B------:R-:W-:Y:S01]  /*5cf0*/  FFMA R15, R24, R154, R15 ;  /* 0x0000009a180f7223 */ /* 0x000fe2000000000f */
[----:B------:R-:W-:Y:S01]  /*5d00*/  IMAD.IADD R7, R13, 0x1, R91 ;  /* 0x000000010d077824 */ /* 0x000fe200078e025b */
[C---:B------:R-:W-:Y:S01]  /*5d10*/  LEA R6, P4, R90.reuse, R10, 0x1 ;  /* 0x0000000a5a067211 */ /* 0x040fe200078808ff */
[----:B------:R-:W-:Y:S02]  /*5d20*/  IMAD.X R9, R95, 0x1, R159, P1 ;  /* 0x000000015f097824 */ /* 0x000fe400008e069f */
[----:B------:R-:W-:Y:S02]  /*5d30*/  F2FP.F16.F32.PACK_AB R15, RZ, R15 ;  /* 0x0000000fff0f723e */ /* 0x000fe400000000ff */
[----:B------:R-:W-:-:S03]  /*5d40*/  LEA.HI.X R7, R90, R11, R7, 0x1, P4 ;  /* 0x0000000b5a077211 */ /* 0x000fc600020f0c07 */
[----:B------:R0:W-:Y:S01]  /*5d50*/  @P3 STG.E.U16 desc[UR36][R8.64], R15 ;  /* 0x0000000f08003986 */ /* 0x0001e2000c101524 */
[----:B------:R-:W-:Y:S05]  /*5d60*/  @!P2 BRA `(.L_x_155) ;  /* 0x000000000004a947 */ /* 0x000fea0003800000 */
[----:B------:R1:W5:Y:S02]  /*5d70*/  LDG.E.LTC128B.U16 R170, desc[UR36][R6.64+0x2] ;  /* 0x0000022406aa7981 */ /* 0x000364000c1e1520 */
.L_x_155:
[----:B------:R-:W-:Y:S05]  /*5d80*/  BSYNC B1 ;  /* 0x0000000000017941 */ /* 0x000fea0003800000 */
.L_x_154:
[----:B-----5:R-:W-:Y:S01]  /*5d90*/  HADD2.F32 R24, -RZ, R170.H0_H0 ;  /* 0x200000aaff187230 */ /* 0x020fe20000004100 */
[----:B------:R-:W-:Y:S01]  /*5da0*/  ISETP.GT.AND P1, PT, R3, 0x88, PT ;  /* 0x000000880300780c */ /* 0x000fe20003f24270 */
[----:B0-----:R-:W-:Y:S01]  /*5db0*/  IMAD.WIDE.U32 R14, R99, R14, R162 ;  /* 0x0000000e630e7225 */ /* 0x001fe200078e00a2 */
[----:B------:R-:W-:Y:S03]  /*5dc0*/  BSSY B1, `(.L_x_156) ;  /* 0x000000e000017945 */ /* 0x000fe60003800000 */
[----:B------:R-:W-:Y:S01]  /*5dd0*/  FMUL R24, R24, R155 ;  /* 0x0000009b18187220 */ /* 0x000fe20000400000 */
[----:B------:R-:W-:Y:S02]  /*5de0*/  ISETP.GT.AND P3, PT, R0, RZ, P1 ;  /* 0x000000ff0000720c */ /* 0x000fe40000f64270 */
[----:B------:R-:W-:Y:S01]  /*5df0*/  IADD3 R21, P5, R20, R14, RZ ;  /* 0x0000000e14157210 */ /* 0x000fe20007fbe0ff */
[----:B------:R-:W-:Y:S01]  /*5e00*/  FFMA R24, R25, R154, R24 ;  /* 0x0000009a19187223 */ /* 0x000fe20000000018 */
[----:B------:R-:W-:-:S02]  /*5e10*/  IADD3 R97, R97, R15, RZ ;  /* 0x0000000f61617210 */ /* 0x000fc40007ffe0ff */
[----:B------:R-:W-:Y:S02]  /*5e20*/  IADD3 R20, P4, R4, R14, RZ ;  /* 0x0000000e04147210 */ /* 0x000fe40007f9e0ff */
[----:B------:R-:W-:Y:S01]  /*5e30*/  F2FP.F16.F32.PACK_AB R24, RZ, R24 ;  /* 0x00000018ff18723e */ /* 0x000fe200000000ff */
[----:B------:R-:W-:Y:S01]  /*5e40*/  IMAD.X R156, R97, 0x1, R157, P5 ;  /* 0x00000001619c7824 */ /* 0x000fe200028e069d */
[----:B------:R-:W-:-:S03]  /*5e50*/  LEA R14, P5, R21, R10, 0x1 ;  /* 0x0000000a150e7211 */ /* 0x000fc600078a08ff */
[----:B------:R0:W-:Y:S01]  /*5e60*/  @P2 STG.E.U16 desc[UR36][R8.64+0x2], R24 ;  /* 0x0000021808002986 */ /* 0x0001e2000c101524 */
[----:B------:R-:W-:Y:S01]  /*5e70*/  LEA.HI.X R15, R21, R11, R156, 0x1, P5 ;  /* 0x0000000b150f7211 */ /* 0x000fe200028f0c9c */
[----:B------:R-:W-:Y:S08]  /*5e80*/  @!P3 BRA `(.L_x_157) ;  /* 0x000000000004b947 */ /* 0x000ff00003800000 */
[----:B------:R2:W5:Y:S02]  /*5e90*/  LDG.E.LTC128B.U16 R170, desc[UR36][R14.64] ;  /* 0x000000240eaa7981 */ /* 0x000564000c1e1520 */
.L_x_157:
[----:B------:R-:W-:Y:S05]  /*5ea0*/  BSYNC B1 ;  /* 0x0000000000017941 */ /* 0x000fea0003800000 */
.L_x_156:
[----:B-----5:R-:W-:Y:S01]  /*5eb0*/  HADD2.F32 R4, -RZ, R170.H0_H0 ;  /* 0x200000aaff047230 */ /* 0x020fe20000004100 */
[----:B------:R-:W-:Y:S01]  /*5ec0*/  ISETP.GT.AND P2, PT, R0, 0x1, P1 ;  /* 0x000000010000780c */ /* 0x000fe20000f44270 */
[----:B------:R-:W-:Y:S01]  /*5ed0*/  IMAD.X R21, R5, 0x1, R97, P4 ;  /* 0x0000000105157824 */ /* 0x000fe200020e0661 */
[----:B------:R-:W-:Y:S02]  /*5ee0*/  BSSY B1, `(.L_x_158) ;  /* 0x000000d000017945 */ /* 0x000fe40003800000 */
[----:B------:R-:W-:Y:S01]  /*5ef0*/  FMUL R3, R4, R155 ;  /* 0x0000009b04037220 */ /* 0x000fe20000400000 */
[----:B------:R-:W-:Y:S01]  /*5f00*/  IADD3 R4, P4, R8, R153, RZ ;  /* 0x0000009908047210 */ /* 0x000fe20007f9e0ff */
[----:B--2---:R-:W-:-:S04]  /*5f10*/  IMAD.WIDE.U32 R14, R23, R12, R20 ;  /* 0x0000000c170e7225 */ /* 0x004fc800078e0014 */
[----:B------:R-:W-:Y:S01]  /*5f20*/  FFMA R3, R26, R154, R3 ;  /* 0x0000009a1a037223 */ /* 0x000fe20000000003 */
[----:B------:R-:W-:Y:S01]  /*5f30*/  IMAD.X R5, R9, 0x1, R165, P4 ;  /* 0x0000000109057824 */ /* 0x000fe200020e06a5 */
[----:B------:R-:W-:Y:S01]  /*5f40*/  LEA R10, P5, R14, R10, 0x1 ;  /* 0x0000000a0e0a7211 */ /* 0x000fe200078a08ff */
[----:B------:R-:W-:Y:S02]  /*5f50*/  IMAD.IADD R13, R13, 0x1, R15 ;  /* 0x000000010d0d7824 */ /* 0x000fe400078e020f */
[----:B------:R-:W-:-:S03]  /*5f60*/  F2FP.F16.F32.PACK_AB R3, RZ, R3 ;  /* 0x00000003ff03723e */ /* 0x000fc600000000ff */
[----:B------:R-:W-:Y:S02]  /*5f70*/  LEA.HI.X R11, R14, R11, R13, 0x1, P5 ;  /* 0x0000000b0e0b7211 */ /* 0x000fe400028f0c0d */
[----:B------:R2:W-:Y:S01]  /*5f80*/  @P3 STG.E.U16 desc[UR36][R4.64], R3 ;  /* 0x0000000304003986 */ /* 0x0005e2000c101524 */
[----:B------:R-:W-:Y:S05]  /*5f90*/  @!P2 BRA `(.L_x_159) ;  /* 0x000000000004a947 */ /* 0x000fea0003800000 */
[----:B------:R0:W5:Y:S02]  /*5fa0*/  LDG.E.LTC128B.U16 R170, desc[UR36][R10.64+0x2] ;  /* 0x000002240aaa7981 */ /* 0x000164000c1e1520 */
.L_x_159:
[----:B------:R-:W-:Y:S05]  /*5fb0*/  BSYNC B1 ;  /* 0x0000000000017941 */ /* 0x000fea0003800000 */
.L_x_158:
[----:B-----5:R-:W-:Y:S01]  /*5fc0*/  HADD2.F32 R12, -RZ, R170.H0_H0 ;  /* 0x200000aaff0c7230 */ /* 0x020fe20000004100 */
[----:B------:R-:W-:Y:S01]  /*5fd0*/  ISETP.GT.AND P3, PT, R0, 0x8, P0 ;  /* 0x000000080000780c */ /* 0x000fe20000764270 */
[----:B------:R-:W-:Y:S03]  /*5fe0*/  BSSY B1, `(.L_x_160) ;  /* 0x0000007000017945 */ /* 0x000fe60003800000 */
[----:B------:R-:W-:-:S04]  /*5ff0*/  FMUL R12, R12, R155 ;  /* 0x0000009b0c0c7220 */ /* 0x000fc80000400000 */
[----:B------:R-:W-:-:S05]  /*6000*/  FFMA R12, R27, R154, R12 ;  /* 0x0000009a1b0c7223 */ /* 0x000fca000000000c */
[----:B------:R-:W-:-:S05]  /*6010*/  F2FP.F16.F32.PACK_AB R12, RZ, R12 ;  /* 0x0000000cff0c723e */ /* 0x000fca00000000ff */
[----:B------:R0:W-:Y:S01]  /*6020*/  @P2 STG.E.U16 desc[UR36][R4.64+0x2], R12 ;  /* 0x0000020c04002986 */ /* 0x0001e2000c101524 */
[----:B------:R-:W-:Y:S05]  /*6030*/  @!P3 BRA `(.L_x_161) ;  /* 0x000000000004b947 */ /* 0x000fea0003800000 */
[----:B------:R0:W5:Y:S02]  /*6040*/  LDG.E.LTC128B.U16 R170, desc[UR36][R6.64+0x10] ;  /* 0x0000102406aa7981 */ /* 0x000164000c1e1520 */
.L_x_161:
[----:B------:R-:W-:Y:S05]  /*6050*/  BSYNC B1 ;  /* 0x0000000000017941 */ /* 0x000fea0003800000 */
.L_x_160:
[----:B0-2--5:R-:W-:Y:S01]  /*6060*/  HADD2.F32 R4, -RZ, R170.H0_H0 ;  /* 0x200000aaff047230 */ /* 0x025fe20000004100 */
[----:B------:R-:W-:Y:S01]  /*6070*/  MOV R5, R9 ;  /* 0x0000000900057202 */ /* 0x000fe20000000f00 */
[----:B------:R-:W-:Y:S01]  /*6080*/  BSSY B1, `(.L_x_162) ;  /* 0x0000009000017945 */ /* 0x000fe20003800000 */
[----:B------:R-:W-:Y:S02]  /*6090*/  ISETP.GT.AND P2, PT, R0, 0x9, P0 ;  /* 0x000000090000780c */ /* 0x000fe40000744270 */
[----:B------:R-:W-:Y:S01]  /*60a0*/  FMUL R3, R4, R155 ;  /* 0x0000009b04037220 */ /* 0x000fe20000400000 */
[----:B------:R-:W-:-:S03]  /*60b0*/  IMAD.MOV.U32 R4, RZ, RZ, R8 ;  /* 0x000000ffff047224 */ /* 0x000fc600078e0008 */
[----:B------:R-:W-:-:S05]  /*60c0*/  FFMA R3, R28, R154, R3 ;  /* 0x0000009a1c037223 */ /* 0x000fca0000000003 */
[----:B------:R-:W-:-:S05]  /*60d0*/  F2FP.F16.F32.PACK_AB R3, RZ, R3 ;  /* 0x00000003ff03723e */ /* 0x000fca00000000ff */
[----:B------:R0:W-:Y:S01]  /*60e0*/  @P3 STG.E.U16 desc[UR36][R4.64+0x10], R3 ;  /* 0x0000100304003986 */ /* 0x0001e2000c101524 */
[----:B------:R-:W-:Y:S05]  /*60f0*/  @!P2 BRA `(.L_x_163) ;  /* 0x000000000004a947 */ /* 0x000fea0003800000 */
[----:B------:R2:W5:Y:S02]  /*6100*/  LDG.E.LTC128B.U16 R170, desc[UR36][R6.64+0x12] ;  /* 0x0000122406aa7981 */ /* 0x000564000c1e1520 */
.L_x_163:
[----:B------:R-:W-:Y:S05]  /*6110*/  BSYNC B1 ;  /* 0x0000000000017941 */ /* 0x000fea0003800000 */
.L_x_162:
        /* <DEDUP_REMOVED lines=9> */
.L_x_165:
[----:B------:R-:W-:Y:S05]  /*61b0*/  BSYNC B1 ;  /* 0x0000000000017941 */ /* 0x000fea0003800000 */
.L_x_164:
[----:B0----5:R-:W-:Y:S01]  /*61c0*/  HADD2.F32 R12, -RZ, R170.H0_H0 ;  /* 0x200000aaff0c7230 */ /* 0x021fe20000004100 */
[----:B------:R-:W-:Y:S01]  /*61d0*/  IADD3 R8, P3, R153, R8, RZ ;  /* 0x0000000899087210 */ /* 0x000fe20007f7e0ff */
[----:B------:R-:W-:Y:S01]  /*61e0*/  BSSY B1, `(.L_x_166) ;  /* 0x0000009000017945 */ /* 0x000fe20003800000 */
[----:B------:R-:W-:Y:S02]  /*61f0*/  ISETP.GT.AND P2, PT, R0, 0x9, P1 ;  /* 0x000000090000780c */ /* 0x000fe40000f44270 */
[----:B------:R-:W-:Y:S01]  /*6200*/  FMUL R3, R12, R155 ;  /* 0x0000009b0c037220 */ /* 0x000fe20000400000 */
[----:B------:R-:W-:-:S03]  /*6210*/  IMAD.X R9, R165, 0x1, R9, P3 ;  /* 0x00000001a5097824 */ /* 0x000fc600018e0609 */
[----:B------:R-:W-:-:S05]  /*6220*/  FFMA R3, R30, R154, R3 ;  /* 0x0000009a1e037223 */ /* 0x000fca0000000003 */
[----:B------:R-:W-:-:S05]  /*6230*/  F2FP.F16.F32.PACK_AB R3, RZ, R3 ;  /* 0x00000003ff03723e */ /* 0x000fca00000000ff */
[----:B------:R0:W-:Y:S01]  /*6240*/  @P4 STG.E.U16 desc[UR36][R8.64+0x10], R3 ;  /* 0x0000100308004986 */ /* 0x0001e2000c101524 */
[----:B------:R-:W-:Y:S05]  /*6250*/  @!P2 BRA `(.L_x_167) ;  /* 0x000000000004a947 */ /* 0x000fea0003800000 */
[----:B------:R0:W5:Y:S02]  /*6260*/  LDG.E.LTC128B.U16 R170, desc[UR36][R10.64+0x12] ;  /* 0x000012240aaa7981 */ /* 0x000164000c1e1520 */
.L_x_167:
[----:B------:R-:W-:Y:S05]  /*6270*/  BSYNC B1 ;  /* 0x0000000000017941 */ /* 0x000fea0003800000 */
.L_x_166:
[----:B0----5:R-:W-:Y:S01]  /*6280*/  HADD2.F32 R8, -RZ, R170.H0_H0 ;  /* 0x200000aaff087230 */ /* 0x021fe20000004100 */
[----:B------:R-:W-:Y:S01]  /*6290*/  ISETP.GT.AND P3, PT, R0, 0x10, P0 ;  /* 0x000000100000780c */ /* 0x000fe20000764270 */
[----:B------:R-:W-:Y:S03]  /*62a0*/  BSSY B1, `(.L_x_168) ;  /* 0x0000009000017945 */ /* 0x000fe60003800000 */
[----:B------:R-:W-:-:S04]  /*62b0*/  FMUL R8, R8, R155 ;  /* 0x0000009b08087220 */ /* 0x000fc80000400000 */
[----:B------:R-:W-:Y:S01]  /*62c0*/  FFMA R31, R31, R154, R8 ;  /* 0x0000009a1f1f7223 */ /* 0x000fe20000000008 */
[----:B------:R-:W-:-:S04]  /*62d0*/  IADD3 R8, P4, P5, R153, R158, R93 ;  /* 0x0000009e99087210 */ /* 0x000fc80007d9e05d */
[----:B------:R-:W-:Y:S02]  /*62e0*/  F2FP.F16.F32.PACK_AB R31, RZ, R31 ;  /* 0x0000001fff1f723e */ /* 0x000fe400000000ff */
[----:B------:R-:W-:-:S05]  /*62f0*/  IADD3.X R9, R165, R159, R95, P4, P5 ;  /* 0x0000009fa5097210 */ /* 0x000fca00027ea45f */
[----:B------:R0:W-:Y:S01]  /*6300*/  @P2 STG.E.U16 desc[UR36][R8.64+0x12], R31 ;  /* 0x0000121f08002986 */ /* 0x0001e2000c101524 */
[----:B------:R-:W-:Y:S05]  /*6310*/  @!P3 BRA `(.L_x_169) ;  /* 0x000000000004b947 */ /* 0x000fea0003800000 */
[----:B------:R0:W5:Y:S02]  /*6320*/  LDG.E.LTC128B.U16 R170, desc[UR36][R6.64+0x20] ;  /* 0x0000202406aa7981 */ /* 0x000164000c1e1520 */
.L_x_169:
[----:B------:R-:W-:Y:S05]  /*6330*/  BSYNC B1 ;  /* 0x0000000000017941 */ /* 0x000fea0003800000 */
.L_x_168:
        /* <DEDUP_REMOVED lines=9> */
.L_x_171:
[----:B------:R-:W-:Y:S05]  /*63d0*/  BSYNC B1 ;  /* 0x0000000000017941 */ /* 0x000fea0003800000 */
.L_x_170:
        /* <DEDUP_REMOVED lines=9> */
.L_x_173:
[----:B------:R-:W-:Y:S05]  /*6470*/  BSYNC B1 ;  /* 0x0000000000017941 */ /* 0x000fea0003800000 */
.L_x_172:
[----:B0----5:R-:W-:Y:S01]  /*6480*/  HADD2.F32 R12, -RZ, R170.H0_H0 ;  /* 0x200000aaff0c7230 */ /* 0x021fe20000004100 */
        /* <DEDUP_REMOVED lines=8> */
.L_x_175:
[----:B------:R-:W-:Y:S05]  /*6510*/  BSYNC B1 ;  /* 0x0000000000017941 */ /* 0x000fea0003800000 */
.L_x_174:
        /* <DEDUP_REMOVED lines=9> */
.L_x_177:
[----:B------:R-:W-:Y:S05]  /*65b0*/  BSYNC B1 ;  /* 0x0000000000017941 */ /* 0x000fea0003800000 */
.L_x_176:
        /* <DEDUP_REMOVED lines=9> */
.L_x_179:
[----:B------:R-:W-:Y:S05]  /*6650*/  BSYNC B1 ;  /* 0x0000000000017941 */ /* 0x000fea0003800000 */
.L_x_178:
        /* <DEDUP_REMOVED lines=9> */
.L_x_181:
[----:B------:R-:W-:Y:S05]  /*66f0*/  BSYNC B1 ;  /* 0x0000000000017941 */ /* 0x000fea0003800000 */
.L_x_180:
        /* <DEDUP_REMOVED lines=9> */
.L_x_183:
[----:B------:R-:W-:Y:S05]  /*6790*/  BSYNC B1 ;  /* 0x0000000000017941 */ /* 0x000fea0003800000 */
.L_x_182:
        /* <DEDUP_REMOVED lines=9> */
.L_x_185:
[----:B------:R-:W-:Y:S05]  /*6830*/  BSYNC B1 ;  /* 0x0000000000017941 */ /* 0x000fea0003800000 */
.L_x_184:
        /* <DEDUP_REMOVED lines=9> */
.L_x_187:
[----:B------:R-:W-:Y:S05]  /*68d0*/  BSYNC B1 ;  /* 0x0000000000017941 */ /* 0x000fea0003800000 */
.L_x_186:
        /* <DEDUP_REMOVED lines=9> */
.L_x_189:
[----:B------:R-:W-:Y:S05]  /*6970*/  BSYNC B1 ;  /* 0x0000000000017941 */ /* 0x000fea0003800000 */
.L_x_188:
        /* <DEDUP_REMOVED lines=9> */
.L_x_191:
[----:B------:R-:W-:Y:S05]  /*6a10*/  BSYNC B1 ;  /* 0x0000000000017941 */ /* 0x000fea0003800000 */
.L_x_190:
        /* <DEDUP_REMOVED lines=9> */
.L_x_193:
[----:B------:R-:W-:Y:S05]  /*6ab0*/  BSYNC B1 ;  /* 0x0000000000017941 */ /* 0x000fea0003800000 */
.L_x_192:
        /* <DEDUP_REMOVED lines=9> */
.L_x_195:
[----:B------:R-:W-:Y:S05]  /*6b50*/  BSYNC B1 ;  /* 0x0000000000017941 */ /* 0x000fea0003800000 */
.L_x_194:
        /* <DEDUP_REMOVED lines=9> */
.L_x_197:
[----:B------:R-:W-:Y:S05]  /*6bf0*/  BSYNC B1 ;  /* 0x0000000000017941 */ /* 0x000fea0003800000 */
.L_x_196:
        /* <DEDUP_REMOVED lines=9> */
.L_x_199:
[----:B------:R-:W-:Y:S05]  /*6c90*/  BSYNC B1 ;  /* 0x0000000000017941 */ /* 0x000fea0003800000 */
.L_x_198:
        /* <DEDUP_REMOVED lines=9> */
.L_x_201:
[----:B------:R-:W-:Y:S05]  /*6d30*/  BSYNC B1 ;  /* 0x0000000000017941 */ /* 0x000fea0003800000 */
.L_x_200:
        /* <DEDUP_REMOVED lines=9> */
.L_x_203:
[----:B------:R-:W-:Y:S05]  /*6dd0*/  BSYNC B1 ;  /* 0x0000000000017941 */ /* 0x000fea0003800000 */
.L_x_202:
        /* <DEDUP_REMOVED lines=9> */
.L_x_205:
[----:B------:R-:W-:Y:S05]  /*6e70*/  BSYNC B1 ;  /* 0x0000000000017941 */ /* 0x000fea0003800000 */
.L_x_204:
        /* <DEDUP_REMOVED lines=9> */
.L_x_207:
[----:B------:R-:W-:Y:S05]  /*6f10*/  BSYNC B1 ;  /* 0x0000000000017941 */ /* 0x000fea0003800000 */
.L_x_206:
        /* <DEDUP_REMOVED lines=9> */
.L_x_209:
[----:B------:R-:W-:Y:S05]  /*6fb0*/  BSYNC B1 ;  /* 0x0000000000017941 */ /* 0x000fea0003800000 */
.L_x_208:
        /* <DEDUP_REMOVED lines=9> */
.L_x_211:
[----:B------:R-:W-:Y:S05]  /*7050*/  BSYNC B1 ;  /* 0x0000000000017941 */ /* 0x000fea0003800000 */
.L_x_210:
        /* <DEDUP_REMOVED lines=9> */
.L_x_213:
[----:B------:R-:W-:Y:S05]  /*70f0*/  BSYNC B1 ;  /* 0x0000000000017941 */ /* 0x000fea0003800000 */
.L_x_212:
        /* <DEDUP_REMOVED lines=9> */
.L_x_215:
[----:B------:R-:W-:Y:S05]  /*7190*/  BSYNC B1 ;  /* 0x0000000000017941 */ /* 0x000fea0003800000 */
.L_x_214:
        /* <DEDUP_REMOVED lines=9> */
.L_x_217:
[----:B------:R-:W-:Y:S05]  /*7230*/  BSYNC B1 ;  /* 0x0000000000017941 */ /* 0x000fea0003800000 */
.L_x_216:
        /* <DEDUP_REMOVED lines=9> */
.L_x_219:
[----:B------:R-:W-:Y:S05]  /*72d0*/  BSYNC B1 ;  /* 0x0000000000017941 */ /* 0x000fea0003800000 */
.L_x_218:
        /* <DEDUP_REMOVED lines=9> */
.L_x_221:
[----:B------:R-:W-:Y:S05]  /*7370*/  BSYNC B1 ;  /* 0x0000000000017941 */ /* 0x000fea0003800000 */
.L_x_220:
        /* <DEDUP_REMOVED lines=9> */
.L_x_223:
[----:B------:R-:W-:Y:S05]  /*7410*/  BSYNC B1 ;  /* 0x0000000000017941 */ /* 0x000fea0003800000 */
.L_x_222:
        /* <DEDUP_REMOVED lines=9> */
.L_x_225:
[----:B------:R-:W-:Y:S05]  /*74b0*/  BSYNC B1 ;  /* 0x0000000000017941 */ /* 0x000fea0003800000 */
.L_x_224:
        /* <DEDUP_REMOVED lines=9> */
.L_x_227:
[----:B------:R-:W-:Y:S05]  /*7550*/  BSYNC B1 ;  /* 0x0000000000017941 */ /* 0x000fea0003800000 */
.L_x_226:
        /* <DEDUP_REMOVED lines=9> */
.L_x_229:
[----:B------:R-:W-:Y:S05]  /*75f0*/  BSYNC B1 ;  /* 0x0000000000017941 */ /* 0x000fea0003800000 */
.L_x_228:
        /* <DEDUP_REMOVED lines=9> */
.L_x_231:
[----:B------:R-:W-:Y:S05]  /*7690*/  BSYNC B1 ;  /* 0x0000000000017941 */ /* 0x000fea0003800000 */
.L_x_230:
        /* <DEDUP_REMOVED lines=9> */
.L_x_233:
[----:B------:R-:W-:Y:S05]  /*7730*/  BSYNC B1 ;  /* 0x0000000000017941 */ /* 0x000fea0003800000 */
.L_x_232:
        /* <DEDUP_REMOVED lines=9> */
.L_x_235:
[----:B------:R-:W-:Y:S05]  /*77d0*/  BSYNC B1 ;  /* 0x0000000000017941 */ /* 0x000fea0003800000 */
.L_x_234:
        /* <DEDUP_REMOVED lines=9> */
.L_x_237:
[----:B------:R-:W-:Y:S05]  /*7870*/  BSYNC B1 ;  /* 0x0000000000017941 */ /* 0x000fea0003800000 */
.L_x_236:
        /* <DEDUP_REMOVED lines=9> */
.L_x_239:
[----:B------:R-:W-:Y:S05]  /*7910*/  BSYNC B1 ;  /* 0x0000000000017941 */ /* 0x000fea0003800000 */
.L_x_238:
        /* <DEDUP_REMOVED lines=9> */
.L_x_241:
[----:B------:R-:W-:Y:S05]  /*79b0*/  BSYNC B1 ;  /* 0x0000000000017941 */ /* 0x000fea0003800000 */
.L_x_240:
        /* <DEDUP_REMOVED lines=9> */
.L_x_243:
[----:B------:R-:W-:Y:S05]  /*7a50*/  BSYNC B1 ;  /* 0x0000000000017941 */ /* 0x000fea0003800000 */
.L_x_242:
        /* <DEDUP_REMOVED lines=9> */
.L_x_245:
[----:B------:R-:W-:Y:S05]  /*7af0*/  BSYNC B1 ;  /* 0x0000000000017941 */ /* 0x000fea0003800000 */
.L_x_244:
        /* <DEDUP_REMOVED lines=9> */
.L_x_247:
[----:B------:R-:W-:Y:S05]  /*7b90*/  BSYNC B1 ;  /* 0x0000000000017941 */ /* 0x000fea0003800000 */
.L_x_246:
        /* <DEDUP_REMOVED lines=9> */
.L_x_249:
[----:B------:R-:W-:Y:S05]  /*7c30*/  BSYNC B1 ;  /* 0x0000000000017941 */ /* 0x000fea0003800000 */
.L_x_248:
        /* <DEDUP_REMOVED lines=9> */
.L_x_251:
[----:B------:R-:W-:Y:S05]  /*7cd0*/  BSYNC B1 ;  /* 0x0000000000017941 */ /* 0x000fea0003800000 */
.L_x_250:
        /* <DEDUP_REMOVED lines=9> */
.L_x_253:
[----:B------:R-:W-:Y:S05]  /*7d70*/  BSYNC B1 ;  /* 0x0000000000017941 */ /* 0x000fea0003800000 */
.L_x_252:
        /* <DEDUP_REMOVED lines=9> */
.L_x_255:
[----:B------:R-:W-:Y:S05]  /*7e10*/  BSYNC B1 ;  /* 0x0000000000017941 */ /* 0x000fea0003800000 */
.L_x_254:
        /* <DEDUP_REMOVED lines=9> */
.L_x_257:
[----:B------:R-:W-:Y:S05]  /*7eb0*/  BSYNC B1 ;  /* 0x0000000000017941 */ /* 0x000fea0003800000 */
.L_x_256:
        /* <DEDUP_REMOVED lines=9> */
.L_x_259:
[----:B------:R-:W-:Y:S05]  /*7f50*/  BSYNC B1 ;  /* 0x0000000000017941 */ /* 0x000fea0003800000 */
.L_x_258:
        /* <DEDUP_REMOVED lines=9> */
.L_x_261:
[----:B------:R-:W-:Y:S05]  /*7ff0*/  BSYNC B1 ;  /* 0x0000000000017941 */ /* 0x000fea0003800000 */
.L_x_260:
        /* <DEDUP_REMOVED lines=9> */
.L_x_263:
[----:B------:R-:W-:Y:S05]  /*8090*/  BSYNC B1 ;  /* 0x0000000000017941 */ /* 0x000fea0003800000 */
.L_x_262:
        /* <DEDUP_REMOVED lines=9> */
.L_x_265:
[----:B------:R-:W-:Y:S05]  /*8130*/  BSYNC B1 ;  /* 0x0000000000017941 */ /* 0x000fea0003800000 */
.L_x_264:
        /* <DEDUP_REMOVED lines=9> */
.L_x_267:
[----:B------:R-:W-:Y:S05]  /*81d0*/  BSYNC B1 ;  /* 0x0000000000017941 */ /* 0x000fea0003800000 */
.L_x_266:
        /* <DEDUP_REMOVED lines=9> */
.L_x_269:
[----:B------:R-:W-:Y:S05]  /*8270*/  BSYNC B1 ;  /* 0x0000000000017941 */ /* 0x000fea0003800000 */
.L_x_268:
        /* <DEDUP_REMOVED lines=9> */
.L_x_271:
[----:B------:R-:W-:Y:S05]  /*8310*/  BSYNC B1 ;  /* 0x0000000000017941 */ /* 0x000fea0003800000 */
.L_x_270:
        /* <DEDUP_REMOVED lines=9> */
.L_x_273:
[----:B------:R-:W-:Y:S05]  /*83b0*/  BSYNC B1 ;  /* 0x0000000000017941 */ /* 0x000fea0003800000 */
.L_x_272:
        /* <DEDUP_REMOVED lines=9> */
.L_x_275:
[----:B------:R-:W-:Y:S05]  /*8450*/  BSYNC B1 ;  /* 0x0000000000017941 */ /* 0x000fea0003800000 */
.L_x_274:
[----:B012--5:R-:W-:Y:S01]  /*8460*/  HADD2.F32 R6, -RZ, R170.H0_H0 ;  /* 0x200000aaff067230 */ /* 0x027fe20000004100 */
        /* <DEDUP_REMOVED lines=8> */
.L_x_277:
[----:B------:R-:W-:Y:S05]  /*84f0*/  BSYNC B1 ;  /* 0x0000000000017941 */ /* 0x000fea0003800000 */
.L_x_276:
[----:B0----5:R-:W-:Y:S01]  /*8500*/  HADD2.F32 R4, -RZ, R170.H0_H0 ;  /* 0x200000aaff047230 */ /* 0x021fe20000004100 */
[----:B------:R-:W-:Y:S01]  /*8510*/  ISETP.GT.AND P1, PT, R0, 0x79, P1 ;  /* 0x000000790000780c */ /* 0x000fe20000f24270 */
[----:B------:R-:W-:Y:S01]  /*8520*/  @P2 IMAD.MOV.U32 R5, RZ, RZ, R9 ;  /* 0x000000ffff052224 */ /* 0x000fe200078e0009 */
[----:B------:R-:W-:Y:S02]  /*8530*/  BSSY B1, `(.L_x_278) ;  /* 0x0000008000017945 */ /* 0x000fe40003800000 */
[----:B------:R-:W-:Y:S01]  /*8540*/  FMUL R3, R4, R155 ;  /* 0x0000009b04037220 */ /* 0x000fe20000400000 */
[----:B------:R-:W-:-:S03]  /*8550*/  @P2 IMAD.MOV.U32 R4, RZ, RZ, R8 ;  /* 0x000000ffff042224 */ /* 0x000fc600078e0008 */
[----:B------:R-:W-:-:S05]  /*8560*/  FFMA R3, R86, R154, R3 ;  /* 0x0000009a56037223 */ /* 0x000fca0000000003 */
[----:B------:R-:W-:-:S05]  /*8570*/  F2FP.F16.F32.PACK_AB R3, RZ, R3 ;  /* 0x00000003ff03723e */ /* 0x000fca00000000ff */
[----:B------:R0:W-:Y:S01]  /*8580*/  @P2 STG.E.U16 desc[UR36][R4.64+0xf0], R3 ;  /* 0x0000f00304002986 */ /* 0x0001e2000c101524 */
[----:B------:R-:W-:Y:S05]  /*8590*/  @!P1 BRA `(.L_x_279) ;  /* 0x0000000000049947 */ /* 0x000fea0003800000 */
[----:B------:R2:W5:Y:S02]  /*85a0*/  LDG.E.LTC128B.U16 R170, desc[UR36][R10.64+0xf2] ;  /* 0x0000f2240aaa7981 */ /* 0x000564000c1e1520 */
.L_x_279:
[----:B------:R-:W-:Y:S05]  /*85b0*/  BSYNC B1 ;  /* 0x0000000000017941 */ /* 0x000fea0003800000 */
.L_x_278:
[----:B------:R-:W-:Y:S05]  /*85c0*/  @!P1 BRA `(.L_x_280) ;  /* 0x00000024004c9947 */ /* 0x000fea0003800000 */
[----:B-----5:R-:W-:-:S05]  /*85d0*/  HADD2.F32 R170, -RZ, R170.H0_H0 ;  /* 0x200000aaffaa7230 */ /* 0x020fca0000004100 */
[----:B------:R-:W-:-:S04]  /*85e0*/  FMUL R170, R170, R155 ;  /* 0x0000009baaaa7220 */ /* 0x000fc80000400000 */
[----:B------:R-:W-:-:S05]  /*85f0*/  FFMA R170, R87, R154, R170 ;  /* 0x0000009a57aa7223 */ /* 0x000fca00000000aa */
[----:B------:R-:W-:-:S05]  /*8600*/  F2FP.F16.F32.PACK_AB R170, RZ, R170 ;  /* 0x000000aaffaa723e */ /* 0x000fca00000000ff */
[----:B------:R0:W-:Y:S01]  /*8610*/  STG.E.U16 desc[UR36][R8.64+0xf2], R170 ;  /* 0x0000f2aa08007986 */ /* 0x0001e2000c101524 */
[----:B------:R-:W-:Y:S05]  /*8620*/  BRA `(.L_x_280) ;  /* 0x0000002400347947 */ /* 0x000fea0003800000 */
.L_x_29:
[----:B------:R-:W-:Y:S01]  /*8630*/  ULDC.64 UR4, c[0x0][0x5c0] ;  /* 0x0001700000047ab9 */ /* 0x000fe20000000a00 */
[-C--:B------:R-:W-:Y:S01]  /*8640*/  FMUL R88, R88, R154.reuse ;  /* 0x0000009a58587220 */ /* 0x080fe20000400000 */
[----:B------:R-:W-:Y:S01]  /*8650*/  LEA R8, P0, R166, UR4, 0x1 ;  /* 0x00000004a6087c11 */ /* 0x000fe2000f8008ff */
[----:B------:R-:W-:Y:S01]  /*8660*/  IMAD.SHL.U32 R5, R6, 0x10, RZ ;  /* 0x0000001006057824 */ /* 0x000fe200078e00ff */
[----:B------:R-:W-:Y:S01]  /*8670*/  ISETP.GT.AND P2, PT, R0, 0x1, P3 ;  /* 0x000000010000780c */ /* 0x000fe20001f44270 */
[-C--:B------:R-:W-:Y:S01]  /*8680*/  FMUL R89, R89, R154.reuse ;  /* 0x0000009a59597220 */ /* 0x080fe20000400000 */
[----:B------:R-:W-:Y:S01]  /*8690*/  LEA.HI.X R9, R166, UR5, R169, 0x1, P0 ;  /* 0x00000005a6097c11 */ /* 0x000fe200080f0ca9 */
[-C--:B------:R-:W-:Y:S01]  /*86a0*/  FMUL R90, R90, R154.reuse ;  /* 0x0000009a5a5a7220 */ /* 0x080fe20000400000 */
[----:B------:R-:W-:Y:S01]  /*86b0*/  ISETP.GT.AND P0, PT, R3, 0x8, PT ;  /* 0x000000080300780c */ /* 0x000fe20003f04270 */
[----:B------:R-:W-:Y:S01]  /*86c0*/  FMUL R91, R91, R154 ;  /* 0x0000009a5b5b7220 */ /* 0x000fe20000400000 */
[----:B------:R-:W-:Y:S01]  /*86d0*/  F2FP.F16.F32.PACK_AB R88, RZ, R88 ;  /* 0x00000058ff58723e */ /* 0x000fe200000000ff */
[-C--:B------:R-:W-:Y:S01]  /*86e0*/  FMUL R92, R92, R154.reuse ;  /* 0x0000009a5c5c7220 */ /* 0x080fe20000400000 */
[----:B------:R-:W-:Y:S01]  /*86f0*/  ISETP.GT.AND P4, PT, R0, RZ, P0 ;  /* 0x000000ff0000720c */ /* 0x000fe20000784270 */
[----:B------:R-:W-:Y:S01]  /*8700*/  FMUL R93, R93, R154 ;  /* 0x0000009a5d5d7220 */ /* 0x000fe20000400000 */
[----:B------:R-:W-:Y:S01]  /*8710*/  SHF.L.U64.HI R4, R6, 0x4, R7 ;  /* 0x0000000406047819 */ /* 0x000fe20000010207 */
[----:B------:R-:W-:Y:S01]  /*8720*/  @P1 STG.E.U16 desc[UR36][R8.64], R88 ;  /* 0x0000005808001986 */ /* 0x000fe2000c101524 */
[----:B------:R-:W-:Y:S01]  /*8730*/  IADD3 R10, P5, R5, R8, RZ ;  /* 0x00000008050a7210 */ /* 0x000fe20007fbe0ff */
[-C--:B------:R-:W-:Y:S01]  /*8740*/  FMUL R94, R94, R154.reuse ;  /* 0x0000009a5e5e7220 */ /* 0x080fe20000400000 */
[----:B------:R-:W-:Y:S01]  /*8750*/  ISETP.GT.AND P1, PT, R0, 0x1, P0 ;  /* 0x000000010000780c */ /* 0x000fe20000724270 */
[----:B------:R-:W-:Y:S01]  /*8760*/  FMUL R95, R95, R154 ;  /* 0x0000009a5f5f7220 */ /* 0x000fe20000400000 */
[----:B------:R-:W-:Y:S01]  /*8770*/  F2FP.F16.F32.PACK_AB R89, RZ, R89 ;  /* 0x00000059ff59723e */ /* 0x000fe200000000ff */
[----:B------:R-:W-:Y:S01]  /*8780*/  IMAD.X R11, R4, 0x1, R9, P5 ;  /* 0x00000001040b7824 */ /* 0x000fe200028e0609 */
[----:B------:R-:W-:Y:S01]  /*8790*/  F2FP.F16.F32.PACK_AB R90, RZ, R90 ;  /* 0x0000005aff5a723e */ /* 0x000fe200000000ff */
[-C--:B------:R-:W-:Y:S01]  /*87a0*/  FMUL R96, R96, R154.reuse ;  /* 0x0000009a60607220 */ /* 0x080fe20000400000 */
[----:B------:R-:W-:Y:S01]  /*87b0*/  F2FP.F16.F32.PACK_AB R91, RZ, R91 ;  /* 0x0000005bff5b723e */ /* 0x000fe200000000ff */
[----:B------:R-:W-:Y:S01]  /*87c0*/  @P2 STG.E.U16 desc[UR36][R8.64+0x2], R89 ;  /* 0x0000025908002986 */ /* 0x000fe2000c101524 */
[C---:B------:R-:W-:Y:S01]  /*87d0*/  ISETP.GT.AND P5, PT, R0.reuse, 0x9, P3 ;  /* 0x000000090000780c */ /* 0x040fe20001fa4270 */
[-C--:B------:R-:W-:Y:S01]  /*87e0*/  FMUL R97, R97, R154.reuse ;  /* 0x0000009a61617220 */ /* 0x080fe20000400000 */
[C---:B------:R-:W-:Y:S01]  /*87f0*/  ISETP.GT.AND P2, PT, R0.reuse, 0x8, P0 ;  /* 0x000000080000780c */ /* 0x040fe20000744270 */
[----:B------:R-:W-:Y:S01]  /*8800*/  @P4 STG.E.U16 desc[UR36][R10.64], R90 ;  /* 0x0000005a0a004986 */ /* 0x000fe2000c101524 */
[----:B------:R-:W-:Y:S01]  /*8810*/  ISETP.GT.AND P4, PT, R0, 0x8, P3 ;  /* 0x000000080000780c */ /* 0x000fe20001f84270 */
[----:B------:R-:W-:Y:S01]  /*8820*/  FMUL R98, R98, R154 ;  /* 0x0000009a62627220 */ /* 0x000fe20000400000 */
[----:B------:R-:W-:Y:S01]  /*8830*/  F2FP.F16.F32.PACK_AB R92, RZ, R92 ;  /* 0x0000005cff5c723e */ /* 0x000fe200000000ff */
[----:B------:R-:W-:Y:S01]  /*8840*/  @P1 STG.E.U16 desc[UR36][R10.64+0x2], R91 ;  /* 0x0000025b0a001986 */ /* 0x000fe2000c101524 */
[----:B------:R-:W-:Y:S01]  /*8850*/  ISETP.GT.AND P1, PT, R0, 0x9, P0 ;  /* 0x000000090000780c */ /* 0x000fe20000724270 */
[-C--:B------:R-:W-:Y:S01]  /*8860*/  FMUL R99, R99, R154.reuse ;  /* 0x0000009a63637220 */ /* 0x080fe20000400000 */
[----:B------:R-:W-:Y:S01]  /*8870*/  F2FP.F16.F32.PACK_AB R93, RZ, R93 ;  /* 0x0000005dff5d723e */ /* 0x000fe200000000ff */
[----:B------:R-:W-:Y:S01]  /*8880*/  FMUL R100, R100, R154 ;  /* 0x0000009a64647220 */ /* 0x000fe20000400000 */
[----:B------:R-:W-:Y:S01]  /*8890*/  F2FP.F16.F32.PACK_AB R94, RZ, R94 ;  /* 0x0000005eff5e723e */ /* 0x000fe200000000ff */
[-C--:B------:R-:W-:Y:S01]  /*88a0*/  FMUL R101, R101, R154.reuse ;  /* 0x0000009a65657220 */ /* 0x080fe20000400000 */
[----:B------:R-:W-:Y:S01]  /*88b0*/  F2FP.F16.F32.PACK_AB R95, RZ, R95 ;  /* 0x0000005fff5f723e */ /* 0x000fe200000000ff */
[----:B------:R-:W-:Y:S01]  /*88c0*/  FMUL R102, R102, R154 ;  /* 0x0000009a66667220 */ /* 0x000fe20000400000 */
[----:B------:R-:W-:Y:S01]  /*88d0*/  F2FP.F16.F32.PACK_AB R96, RZ, R96 ;  /* 0x00000060ff60723e */ /* 0x000fe200000000ff */
[----:B------:R-:W-:Y:S01]  /*88e0*/  @P4 STG.E.U16 desc[UR36][R8.64+0x10], R92 ;  /* 0x0000105c08004986 */ /* 0x000fe2000c101524 */
[C---:B------:R-:W-:Y:S01]  /*88f0*/  ISETP.GT.AND P4, PT, R0.reuse, 0x10, P3 ;  /* 0x000000100000780c */ /* 0x040fe20001f84270 */
[-C--:B------:R-:W-:Y:S01]  /*8900*/  FMUL R103, R103, R154.reuse ;  /* 0x0000009a67677220 */ /* 0x080fe20000400000 */
[----:B------:R-:W-:Y:S01]  /*8910*/  F2FP.F16.F32.PACK_AB R97, RZ, R97 ;  /* 0x00000061ff61723e */ /* 0x000fe200000000ff */
[----:B------:R-:W-:Y:S01]  /*8920*/  @P5 STG.E.U16 desc[UR36][R8.64+0x12], R93 ;  /* 0x0000125d08005986 */ /* 0x000fe2000c101524 */
[----:B------:R-:W-:Y:S01]  /*8930*/  ISETP.GT.AND P5, PT, R0, 0x11, P0 ;  /* 0x000000110000780c */ /* 0x000fe200007a4270 */
        /* <DEDUP_REMOVED lines=74> */
[-C--:B------:R-:W-:Y:S01]  /*8de0*/  FMUL R125, R125, R154.reuse ;  /* 0x0000009a7d7d7220 */ /* 0x080fe20000400000 */
[----:B------:R-:W-:Y:S01]  /*8df0*/  F2FP.F16.F32.PACK_AB R119, RZ, R119 ;  /* 0x00000077ff77723e */ /* 0x000fe200000000ff */
[----:B------:R-:W-:Y:S01]  /*8e00*/  FMUL R126, R126, R154 ;  /* 0x0000009a7e7e7220 */ /* 0x000fe20000400000 */
[----:B------:R-:W-:Y:S01]  /*8e10*/  F2FP.F16.F32.PACK_AB R120, RZ, R120 ;  /* 0x00000078ff78723e */ /* 0x000fe200000000ff */
        /* <DEDUP_REMOVED lines=87> */
[----:B------:R-:W-:Y:S01]  /*9390*/  SHF.L.U64.HI R15, R6, 0x8, R7 ;  /* 0x00000008060f7819 */ /* 0x000fe20000010207 */
[----:B------:R-:W-:Y:S01]  /*93a0*/  @P2 STG.E.U16 desc[UR36][R8.64+0xa2], R129 ;  /* 0x0000a28108002986 */ /* 0x000fe2000c101524 */
[----:B------:R-:W-:Y:S01]  /*93b0*/  ISETP.GT.AND P2, PT, R0, 0x59, P3 ;  /* 0x000000590000780c */ /* 0x000fe20001f44270 */
[-C--:B------:R-:W-:Y:S01]  /*93c0*/  FMUL R25, R25, R154.reuse ;  /* 0x0000009a19197220 */ /* 0x080fe20000400000 */
[----:B------:R-:W-:Y:S01]  /*93d0*/  SHF.L.U32 R21, R6, 0x8, RZ ;  /* 0x0000000806157819 */ /* 0x000fe200000006ff */
[----:B------:R-:W-:Y:S01]  /*93e0*/  @P5 STG.E.U16 desc[UR36][R10.64+0xa0], R130 ;  /* 0x0000a0820a005986 */ /* 0x000fe2000c101524 */
[----:B------:R-:W-:Y:S01]  /*93f0*/  ISETP.GT.AND P5, PT, R0, 0x58, P0 ;  /* 0x000000580000780c */ /* 0x000fe200007a4270 */
        /* <DEDUP_REMOVED lines=26> */
[-C--:B------:R-:W-:Y:S01]  /*95a0*/  FMUL R32, R32, R154.reuse ;  /* 0x0000009a20207220 */ /* 0x080fe20000400000 */
[----:B------:R-:W-:Y:S01]  /*95b0*/  F2FP.F16.F32.PACK_AB R25, RZ, R25 ;  /* 0x00000019ff19723e */ /* 0x000fe200000000ff */
[----:B------:R-:W-:Y:S01]  /*95c0*/  FMUL R33, R33, R154 ;  /* 0x0000009a21217220 */ /* 0x000fe20000400000 */
        /* <DEDUP_REMOVED lines=26> */
[----:B------:R-:W-:Y:S01]  /*9770*/  F2FP.F16.F32.PACK_AB R33, RZ, R33 ;  /* 0x00000021ff21723e */ /* 0x000fe200000000ff */
[----:B------:R-:W-:Y:S01]  /*9780*/  FMUL R41, R41, R154 ;  /* 0x0000009a29297220 */ /* 0x000fe20000400000 */
[----:B------:R-:W-:Y:S01]  /*9790*/  F2FP.F16.F32.PACK_AB R34, RZ, R34 ;  /* 0x00000022ff22723e */ /* 0x000fe200000000ff */
[-C--:B------:R-:W-:Y:S01]  /*97a0*/  FMUL R42, R42, R154.reuse ;  /* 0x0000009a2a2a7220 */ /* 0x080fe20000400000 */
[----:B------:R-:W-:Y:S01]  /*97b0*/  F2FP.F16.F32.PACK_AB R35, RZ, R35 ;  /* 0x00000023ff23723e */ /* 0x000fe200000000ff */
[----:B------:R-:W-:Y:S01]  /*97c0*/  @P4 STG.E.U16 desc[UR36][R10.64+0xd2], R143 ;  /* 0x0000d28f0a004986 */ /* 0x000fe2000c101524 */
[C---:B------:R-:W-:Y:S01]  /*97d0*/  ISETP.GT.AND P4, PT, R0.reuse, 0x71, P0 ;  /* 0x000000710000780c */ /* 0x040fe20000784270 */
[----:B------:R-:W-:Y:S01]  /*97e0*/  FMUL R43, R43, R154 ;  /* 0x0000009a2b2b7220 */ /* 0x000fe20000400000 */
[----:B------:R-:W-:Y:S01]  /*97f0*/  F2FP.F16.F32.PACK_AB R36, RZ, R36 ;  /* 0x00000024ff24723e */ /* 0x000fe200000000ff */
[----:B------:R-:W-:Y:S01]  /*9800*/  @P5 STG.E.U16 desc[UR36][R8.64+0xe0], R144 ;  /* 0x0000e09008005986 */ /* 0x000fe2000c101524 */
[----:B------:R-:W-:Y:S01]  /*9810*/  ISETP.GT.AND P5, PT, R0, 0x70, P0 ;  /* 0x000000700000780c */ /* 0x000fe200007a4270 */
[----:B------:R-:W-:Y:S01]  /*9820*/  @P1 IMAD.MOV.U32 R6, RZ, RZ, R8 ;  /* 0x000000ffff061224 */ /* 0x000fe200078e0008 */
[----:B------:R-:W-:Y:S01]  /*9830*/  F2FP.F16.F32.PACK_AB R37, RZ, R37 ;  /* 0x00000025ff25723e */ /* 0x000fe200000000ff */
[----:B------:R-:W-:Y:S01]  /*9840*/  @P1 IMAD.MOV.U32 R7, RZ, RZ, R9 ;  /* 0x000000ffff071224 */ /* 0x000fe200078e0009 */
[----:B------:R-:W-:Y:S01]  /*9850*/  F2FP.F16.F32.PACK_AB R38, RZ, R38 ;  /* 0x00000026ff26723e */ /* 0x000fe200000000ff */
[-C--:B------:R-:W-:Y:S01]  /*9860*/  FMUL R44, R44, R154.reuse ;  /* 0x0000009a2c2c7220 */ /* 0x080fe20000400000 */
[----:B------:R-:W-:Y:S01]  /*9870*/  F2FP.F16.F32.PACK_AB R39, RZ, R39 ;  /* 0x00000027ff27723e */ /* 0x000fe200000000ff */
[----:B------:R-:W-:Y:S01]  /*9880*/  FMUL R45, R45, R154 ;  /* 0x0000009a2d2d7220 */ /* 0x000fe20000400000 */
[----:B------:R0:W-:Y:S01]  /*9890*/  @P1 STG.E.U16 desc[UR36][R6.64+0xe2], R145 ;  /* 0x0000e29106001986 */ /* 0x0001e2000c101524 */
[----:B------:R-:W-:Y:S01]  /*98a0*/  IADD3 R12, P1, P2, R5, R8, R21 ;  /* 0x00000008050c7210 */ /* 0x000fe20007a3e015 */
[----:B------:R-:W-:Y:S01]  /*98b0*/  FMUL R46, R46, R154 ;  /* 0x0000009a2e2e7220 */ /* 0x000fe20000400000 */
[----:B------:R-:W-:Y:S01]  /*98c0*/  F2FP.F16.F32.PACK_AB R40, RZ, R40 ;  /* 0x00000028ff28723e */ /* 0x000fe200000000ff */
[-C--:B------:R-:W-:Y:S01]  /*98d0*/  FMUL R47, R47, R154.reuse ;  /* 0x0000009a2f2f7220 */ /* 0x080fe20000400000 */
[----:B------:R-:W-:Y:S01]  /*98e0*/  IADD3.X R13, R4, R9, R15, P1, P2 ;  /* 0x00000009040d7210 */ /* 0x000fe20000fe440f */
[-C--:B------:R-:W-:Y:S01]  /*98f0*/  FMUL R48, R48, R154.reuse ;  /* 0x0000009a30307220 */ /* 0x080fe20000400000 */
[----:B------:R-:W-:Y:S01]  /*9900*/  ISETP.GT.AND P1, PT, R3, 0x80, PT ;  /* 0x000000800300780c */ /* 0x000fe20003f24270 */
[-C--:B------:R-:W-:Y:S01]  /*9910*/  FMUL R49, R49, R154.reuse ;  /* 0x0000009a31317220 */ /* 0x080fe20000400000 */
[----:B------:R-:W-:Y:S01]  /*9920*/  ISETP.GT.AND P2, PT, R3, 0x88, PT ;  /* 0x000000880300780c */ /* 0x000fe20003f44270 */
[----:B------:R-:W-:Y:S01]  /*9930*/  FMUL R50, R50, R154 ;  /* 0x0000009a32327220 */ /* 0x000fe20000400000 */
[----:B------:R-:W-:Y:S01]  /*9940*/  F2FP.F16.F32.PACK_AB R41, RZ, R41 ;  /* 0x00000029ff29723e */ /* 0x000fe200000000ff */
[----:B0-----:R-:W-:Y:S01]  /*9950*/  @P5 IMAD.MOV.U32 R6, RZ, RZ, R10 ;  /* 0x000000ffff065224 */ /* 0x001fe200078e000a */
[----:B------:R-:W-:Y:S01]  /*9960*/  F2FP.F16.F32.PACK_AB R42, RZ, R42 ;  /* 0x0000002aff2a723e */ /* 0x000fe200000000ff */
[----:B------:R-:W-:Y:S01]  /*9970*/  @P5 IMAD.MOV.U32 R7, RZ, RZ, R11 ;  /* 0x000000ffff075224 */ /* 0x000fe200078e000b */
[----:B------:R-:W-:Y:S01]  /*9980*/  F2FP.F16.F32.PACK_AB R43, RZ, R43 ;  /* 0x0000002bff2b723e */ /* 0x000fe200000000ff */
[----:B------:R-:W-:Y:S01]  /*9990*/  FMUL R51, R51, R154 ;  /* 0x0000009a33337220 */ /* 0x000fe20000400000 */
[----:B------:R-:W-:Y:S01]  /*99a0*/  F2FP.F16.F32.PACK_AB R44, RZ, R44 ;  /* 0x0000002cff2c723e */ /* 0x000fe200000000ff */
[-C--:B------:R-:W-:Y:S01]  /*99b0*/  FMUL R52, R52, R154.reuse ;  /* 0x0000009a34347220 */ /* 0x080fe20000400000 */
[----:B------:R0:W-:Y:S01]  /*99c0*/  @P5 STG.E.U16 desc[UR36][R6.64+0xe0], R146 ;  /* 0x0000e09206005986 */ /* 0x0001e2000c101524 */
[C---:B------:R-:W-:Y:S01]  /*99d0*/  ISETP.GT.AND P5, PT, R0.reuse, 0x78, P3 ;  /* 0x000000780000780c */ /* 0x040fe20001fa4270 */
[-C--:B------:R-:W-:Y:S01]  /*99e0*/  FMUL R53, R53, R154.reuse ;  /* 0x0000009a35357220 */ /* 0x080fe20000400000 */
[C---:B------:R-:W-:Y:S01]  /*99f0*/  ISETP.GT.AND P3, PT, R0.reuse, 0x79, P3 ;  /* 0x000000790000780c */ /* 0x040fe20001f64270 */
[----:B------:R-:W-:Y:S01]  /*9a00*/  @P4 STG.E.U16 desc[UR36][R10.64+0xe2], R147 ;  /* 0x0000e2930a004986 */ /* 0x000fe2000c101524 */
[----:B------:R-:W-:Y:S01]  /*9a10*/  ISETP.GT.AND P4, PT, R0, 0x78, P0 ;  /* 0x000000780000780c */ /* 0x000fe20000784270 */
[-C--:B------:R-:W-:Y:S01]  /*9a20*/  FMUL R54, R54, R154.reuse ;  /* 0x0000009a36367220 */ /* 0x080fe20000400000 */
[----:B------:R-:W-:Y:S01]  /*9a30*/  ISETP.GT.AND P0, PT, R0, 0x79, P0 ;  /* 0x000000790000780c */ /* 0x000fe20000704270 */
[-C--:B------:R-:W-:Y:S01]  /*9a40*/  FMUL R55, R55, R154.reuse ;  /* 0x0000009a37377220 */ /* 0x080fe20000400000 */
[----:B------:R-:W-:Y:S01]  /*9a50*/  F2FP.F16.F32.PACK_AB R45, RZ, R45 ;  /* 0x0000002dff2d723e */ /* 0x000fe200000000ff */
[----:B------:R-:W-:Y:S01]  /*9a60*/  FMUL R56, R56, R154 ;  /* 0x0000009a38387220 */ /* 0x000fe20000400000 */
[----:B------:R-:W-:Y:S01]  /*9a70*/  F2FP.F16.F32.PACK_AB R46, RZ, R46 ;  /* 0x0000002eff2e723e */ /* 0x000fe200000000ff */
[----:B------:R-:W-:Y:S01]  /*9a80*/  FMUL R57, R57, R154 ;  /* 0x0000009a39397220 */ /* 0x000fe20000400000 */
[----:B------:R-:W-:Y:S01]  /*9a90*/  F2FP.F16.F32.PACK_AB R47, RZ, R47 ;  /* 0x0000002fff2f723e */ /* 0x000fe200000000ff */
[----:B------:R-:W-:Y:S01]  /*9aa0*/  @P5 STG.E.U16 desc[UR36][R8.64+0xf0], R148 ;  /* 0x0000f09408005986 */ /* 0x000fe2000c101524 */
[----:B0-----:R-:W-:Y:S01]  /*9ab0*/  IADD3 R6, P5, R21, R8, RZ ;  /* 0x0000000815067210 */ /* 0x001fe20007fbe0ff */
[----:B------:R-:W-:Y:S01]  /*9ac0*/  FMUL R58, R58, R154 ;  /* 0x0000009a3a3a7220 */ /* 0x000fe20000400000 */
[----:B------:R-:W-:Y:S01]  /*9ad0*/  F2FP.F16.F32.PACK_AB R48, RZ, R48 ;  /* 0x00000030ff30723e */ /* 0x000fe200000000ff */
[----:B------:R0:W-:Y:S01]  /*9ae0*/  @P3 STG.E.U16 desc[UR36][R8.64+0xf2], R149 ;  /* 0x0000f29508003986 */ /* 0x0001e2000c101524 */
[C---:B------:R-:W-:Y:S01]  /*9af0*/  ISETP.GT.AND P3, PT, R0.reuse, RZ, P1 ;  /* 0x000000ff0000720c */ /* 0x040fe20000f64270 */
[----:B------:R-:W-:Y:S01]  /*9b00*/  IMAD.X R7, R15, 0x1, R9, P5 ;  /* 0x000000010f077824 */ /* 0x000fe200028e0609 */
[C---:B------:R-:W-:Y:S01]  /*9b10*/  ISETP.GT.AND P5, PT, R0.reuse, RZ, P2 ;  /* 0x000000ff0000720c */ /* 0x040fe200017a4270 */
        /* <DEDUP_REMOVED lines=8> */
[----:B------:R-:W-:Y:S01]  /*9ba0*/  FMUL R61, R61, R154 ;  /* 0x0000009a3d3d7220 */ /* 0x000fe20000400000 */
[----:B------:R-:W-:Y:S01]  /*9bb0*/  F2FP.F16.F32.PACK_AB R51, RZ, R51 ;  /* 0x00000033ff33723e */ /* 0x000fe200000000ff */
[----:B------:R-:W-:Y:S01]  /*9bc0*/  @P3 STG.E.U16 desc[UR36][R6.64], R24 ;  /* 0x0000001806003986 */ /* 0x000fe2000c101524 */
[C---:B0-----:R-:W-:Y:S01]  /*9bd0*/  IADD3 R8, P3, R5.reuse, R6, RZ ;  /* 0x0000000605087210 */ /* 0x041fe20007f7e0ff */
[----:B------:R-:W-:Y:S01]  /*9be0*/  FMUL R62, R62, R154 ;  /* 0x0000009a3e3e7220 */ /* 0x000fe20000400000 */
[----:B------:R-:W-:Y:S01]  /*9bf0*/  F2FP.F16.F32.PACK_AB R52, RZ, R52 ;  /* 0x00000034ff34723e */ /* 0x000fe200000000ff */
[----:B------:R-:W-:Y:S01]  /*9c00*/  @P4 STG.E.U16 desc[UR36][R6.64+0x2], R25 ;  /* 0x0000021906004986 */ /* 0x000fe2000c101524 */
[----:B------:R-:W-:Y:S01]  /*9c10*/  IADD3 R14, P4, R5, R6, RZ ;  /* 0x00000006050e7210 */ /* 0x000fe20007f9e0ff */
[----:B------:R-:W-:Y:S01]  /*9c20*/  IMAD.X R9, R4, 0x1, R7, P3 ;  /* 0x0000000104097824 */ /* 0x000fe200018e0607 */
[----:B------:R-:W-:Y:S01]  /*9c30*/  ISETP.GT.AND P3, PT, R0, 0x9, P2 ;  /* 0x000000090000780c */ /* 0x000fe20001764270 */
[-C--:B------:R-:W-:Y:S01]  /*9c40*/  FMUL R63, R63, R154.reuse ;  /* 0x0000009a3f3f7220 */ /* 0x080fe20000400000 */
[----:B------:R-:W-:Y:S01]  /*9c50*/  IADD3.X R15, R4, R7, RZ, P4, !PT ;  /* 0x00000007040f7210 */ /* 0x000fe200027fe4ff */
[-C--:B------:R-:W-:Y:S01]  /*9c60*/  FMUL R64, R64, R154.reuse ;  /* 0x0000009a40407220 */ /* 0x080fe20000400000 */
        /* <DEDUP_REMOVED lines=31> */
[----:B------:R-:W-:Y:S01]  /*9e60*/  FMUL R73, R73, R154 ;  /* 0x0000009a49497220 */ /* 0x000fe20000400000 */
[----:B------:R-:W-:Y:S01]  /*9e70*/  F2FP.F16.F32.PACK_AB R61, RZ, R61 ;  /* 0x0000003dff3d723e */ /* 0x000fe200000000ff */
[----:B------:R-:W-:Y:S01]  /*9e80*/  @P5 STG.E.U16 desc[UR36][R6.64+0x22], R33 ;  /* 0x0000222106005986 */ /* 0x000fe2000c101524 */
[----:B------:R-:W-:Y:S01]  /*9e90*/  ISETP.GT.AND P5, PT, R0, 0x19, P1 ;  /* 0x000000190000780c */ /* 0x000fe20000fa4270 */
[--C-:B------:R-:W-:Y:S01]  /*9ea0*/  @P0 IMAD.MOV.U32 R4, RZ, RZ, R12.reuse ;  /* 0x000000ffff040224 */ /* 0x100fe200078e000c */
[----:B------:R-:W-:Y:S01]  /*9eb0*/  F2FP.F16.F32.PACK_AB R62, RZ, R62 ;  /* 0x0000003eff3e723e */ /* 0x000fe200000000ff */
[--C-:B------:R-:W-:Y:S01]  /*9ec0*/  @P0 IMAD.MOV.U32 R5, RZ, RZ, R13.reuse ;  /* 0x000000ffff050224 */ /* 0x100fe200078e000d */
[----:B------:R-:W-:Y:S01]  /*9ed0*/  F2FP.F16.F32.PACK_AB R63, RZ, R63 ;  /* 0x0000003fff3f723e */ /* 0x000fe200000000ff */
[----:B------:R-:W-:Y:S01]  /*9ee0*/  FMUL R74, R74, R154 ;  /* 0x0000009a4a4a7220 */ /* 0x000fe20000400000 */
[----:B------:R-:W-:Y:S01]  /*9ef0*/  F2FP.F16.F32.PACK_AB R64, RZ, R64 ;  /* 0x00000040ff40723e */ /* 0x000fe200000000ff */
[-C--:B------:R-:W-:Y:S01]  /*9f00*/  FMUL R75, R75, R154.reuse ;  /* 0x0000009a4b4b7220 */ /* 0x080fe20000400000 */
[----:B------:R0:W-:Y:S01]  /*9f10*/  @P0 STG.E.U16 desc[UR36][R4.64+0x20], R34 ;  /* 0x0000202204000986 */ /* 0x0001e2000c101524 */
        /* <DEDUP_REMOVED lines=9> */
[----:B------:R-:W-:Y:S01]  /*9fb0*/  FMUL R80, R80, R154 ;  /* 0x0000009a50507220 */ /* 0x000fe20000400000 */
[----:B------:R-:W-:Y:S01]  /*9fc0*/  F2FP.F16.F32.PACK_AB R69, RZ, R69 ;  /* 0x00000045ff45723e */ /* 0x000fe200000000ff */
[----:B0-----:R-:W-:Y:S01]  /*9fd0*/  @P3 IMAD.MOV.U32 R4, RZ, RZ, R12 ;  /* 0x000000ffff043224 */ /* 0x001fe200078e000c */
[----:B------:R-:W-:Y:S01]  /*9fe0*/  F2FP.F16.F32.PACK_AB R70, RZ, R70 ;  /* 0x00000046ff46723e */ /* 0x000fe200000000ff */
[--C-:B------:R-:W-:Y:S01]  /*9ff0*/  @P3 IMAD.MOV.U32 R5, RZ, RZ, R13.reuse ;  /* 0x000000ffff053224 */ /* 0x100fe200078e000d */
[----:B------:R-:W-:Y:S01]  /*a000*/  F2FP.F16.F32.PACK_AB R71, RZ, R71 ;  /* 0x00000047ff47723e */ /* 0x000fe200000000ff */
[----:B------:R-:W-:Y:S01]  /*a010*/  FMUL R81, R81, R154 ;  /* 0x0000009a51517220 */ /* 0x000fe20000400000 */
[----:B------:R-:W-:Y:S01]  /*a020*/  F2FP.F16.F32.PACK_AB R72, RZ, R72 ;  /* 0x00000048ff48723e */ /* 0x000fe200000000ff */
[-C--:B------:R-:W-:Y:S01]  /*a030*/  FMUL R82, R82, R154.reuse ;  /* 0x0000009a52527220 */ /* 0x080fe20000400000 */
[----:B------:R0:W-:Y:S01]  /*a040*/  @P3 STG.E.U16 desc[UR36][R4.64+0x22], R35 ;  /* 0x0000222304003986 */ /* 0x0001e2000c101524 */
        /* <DEDUP_REMOVED lines=9> */
[----:B------:R-:W-:Y:S01]  /*a0e0*/  FMUL R85, R85, R154 ;  /* 0x0000009a55557220 */ /* 0x000fe20000400000 */
[----:B------:R-:W-:Y:S01]  /*a0f0*/  F2FP.F16.F32.PACK_AB R75, RZ, R75 ;  /* 0x0000004bff4b723e */ /* 0x000fe200000000ff */
[----:B0-----:R-:W-:Y:S01]  /*a100*/  @P0 IMAD.MOV.U32 R5, RZ, RZ, R13 ;  /* 0x000000ffff050224 */ /* 0x001fe200078e000d */
[----:B------:R-:W-:Y:S01]  /*a110*/  @P0 MOV R4, R12 ;  /* 0x0000000c00040202 */ /* 0x000fe20000000f00 */
[----:B------:R-:W-:Y:S01]  /*a120*/  FMUL R86, R86, R154 ;  /* 0x0000009a56567220 */ /* 0x000fe20000400000 */
[----:B------:R-:W-:Y:S01]  /*a130*/  F2FP.F16.F32.PACK_AB R76, RZ, R76 ;  /* 0x0000004cff4c723e */ /* 0x000fe200000000ff */
[----:B------:R-:W-:Y:S01]  /*a140*/  FMUL R87, R87, R154 ;  /* 0x0000009a57577220 */ /* 0x000fe20000400000 */
[----:B------:R-:W-:Y:S01]  /*a150*/  F2FP.F16.F32.PACK_AB R77, RZ, R77 ;  /* 0x0000004dff4d723e */ /* 0x000fe200000000ff */
[----:B------:R0:W-:Y:S01]  /*a160*/  @P0 STG.E.U16 desc[UR36][R4.64+0x30], R38 ;  /* 0x0000302604000986 */ /* 0x0001e2000c101524 */
[----:B------:R-:W-:-:S02]  /*a170*/  ISETP.GT.AND P0, PT, R0, 0x20, P2 ;  /* 0x000000200000780c */ /* 0x000fc40001704270 */
[----:B------:R-:W-:Y:S02]  /*a180*/  F2FP.F16.F32.PACK_AB R78, RZ, R78 ;  /* 0x0000004eff4e723e */ /* 0x000fe400000000ff */
[----:B------:R-:W-:Y:S02]  /*a190*/  F2FP.F16.F32.PACK_AB R79, RZ, R79 ;  /* 0x0000004fff4f723e */ /* 0x000fe400000000ff */
[----:B------:R-:W-:Y:S02]  /*a1a0*/  F2FP.F16.F32.PACK_AB R80, RZ, R80 ;  /* 0x00000050ff50723e */ /* 0x000fe400000000ff */
[----:B------:R-:W-:Y:S02]  /*a1b0*/  F2FP.F16.F32.PACK_AB R81, RZ, R81 ;  /* 0x00000051ff51723e */ /* 0x000fe400000000ff */
[----:B------:R-:W-:Y:S01]  /*a1c0*/  F2FP.F16.F32.PACK_AB R82, RZ, R82 ;  /* 0x00000052ff52723e */ /* 0x000fe200000000ff */
[----:B0-----:R-:W-:Y:S01]  /*a1d0*/  @P3 IMAD.MOV.U32 R4, RZ, RZ, R12 ;  /* 0x000000ffff043224 */ /* 0x001fe200078e000c */
[----:B------:R-:W-:Y:S01]  /*a1e0*/  F2FP.F16.F32.PACK_AB R83, RZ, R83 ;  /* 0x00000053ff53723e */ /* 0x000fe200000000ff */
[----:B------:R-:W-:Y:S01]  /*a1f0*/  @P3 IMAD.MOV.U32 R5, RZ, RZ, R13 ;  /* 0x000000ffff053224 */ /* 0x000fe200078e000d */
[----:B------:R-:W-:-:S02]  /*a200*/  F2FP.F16.F32.PACK_AB R84, RZ, R84 ;  /* 0x00000054ff54723e */ /* 0x000fc400000000ff */
[----:B------:R-:W-:Y:S02]  /*a210*/  F2FP.F16.F32.PACK_AB R85, RZ, R85 ;  /* 0x00000055ff55723e */ /* 0x000fe400000000ff */
[----:B------:R0:W-:Y:S01]  /*a220*/  @P3 STG.E.U16 desc[UR36][R4.64+0x32], R39 ;  /* 0x0000322704003986 */ /* 0x0001e2000c101524 */
[C---:B------:R-:W-:Y:S02]  /*a230*/  ISETP.GT.AND P3, PT, R0.reuse, 0x21, P2 ;  /* 0x000000210000780c */ /* 0x040fe40001764270 */
[----:B------:R-:W-:Y:S01]  /*a240*/  F2FP.F16.F32.PACK_AB R86, RZ, R86 ;  /* 0x00000056ff56723e */ /* 0x000fe200000000ff */
[----:B------:R-:W-:Y:S01]  /*a250*/  @P4 STG.E.U16 desc[UR36][R6.64+0x40], R40 ;  /* 0x0000402806004986 */ /* 0x000fe2000c101524 */
[C---:B------:R-:W-:Y:S02]  /*a260*/  ISETP.GT.AND P4, PT, R0.reuse, 0x28, P1 ;  /* 0x000000280000780c */ /* 0x040fe40000f84270 */
[----:B------:R-:W-:Y:S01]  /*a270*/  F2FP.F16.F32.PACK_AB R87, RZ, R87 ;  /* 0x00000057ff57723e */ /* 0x000fe200000000ff */
[----:B------:R-:W-:Y:S01]  /*a280*/  @P5 STG.E.U16 desc[UR36][R6.64+0x42], R41 ;  /* 0x0000422906005986 */ /* 0x000fe2000c101524 */
[----:B------:R-:W-:Y:S01]  /*a290*/  ISETP.GT.AND P5, PT, R0, 0x29, P1 ;  /* 0x000000290000780c */ /* 0x000fe20000fa4270 */
[----:B0-----:R-:W-:-:S02]  /*a2a0*/  @P0 IMAD.MOV.U32 R4, RZ, RZ, R12 ;  /* 0x000000ffff040224 */ /* 0x001fc400078e000c */
[----:B------:R-:W-:-:S05]  /*a2b0*/  @P0 IMAD.MOV.U32 R5, RZ, RZ, R13 ;  /* 0x000000ffff050224 */ /* 0x000fca00078e000d */
[----:B------:R0:W-:Y:S01]  /*a2c0*/  @P0 STG.E.U16 desc[UR36][R4.64+0x40], R42 ;  /* 0x0000402a04000986 */ /* 0x0001e2000c101524 */
[----:B------:R-:W-:Y:S02]  /*a2d0*/  ISETP.GT.AND P0, PT, R0, 0x28, P2 ;  /* 0x000000280000780c */ /* 0x000fe40001704270 */
[----:B0-----:R-:W-:Y:S01]  /*a2e0*/  @P3 MOV R4, R12 ;  /* 0x0000000c00043202 */ /* 0x001fe20000000f00 */
[----:B------:R-:W-:-:S05]  /*a2f0*/  @P3 IMAD.MOV.U32 R5, RZ, RZ, R13 ;  /* 0x000000ffff053224 */ /* 0x000fca00078e000d */
[----:B------:R0:W-:Y:S01]  /*a300*/  @P3 STG.E.U16 desc[UR36][R4.64+0x42], R43 ;  /* 0x0000422b04003986 */ /* 0x0001e2000c101524 */
[----:B------:R-:W-:-:S03]  /*a310*/  ISETP.GT.AND P3, PT, R0, 0x29, P2 ;  /* 0x000000290000780c */ /* 0x000fc60001764270 */
[----:B------:R-:W-:Y:S01]  /*a320*/  @P4 STG.E.U16 desc[UR36][R6.64+0x50], R44 ;  /* 0x0000502c06004986 */ /* 0x000fe2000c101524 */
[----:B------:R-:W-:-:S03]  /*a330*/  ISETP.GT.AND P4, PT, R0, 0x30, P1 ;  /* 0x000000300000780c */ /* 0x000fc60000f84270 */
[----:B------:R-:W-:Y:S01]  /*a340*/  @P5 STG.E.U16 desc[UR36][R6.64+0x52], R45 ;  /* 0x0000522d06005986 */ /* 0x000fe2000c101524 */
[----:B------:R-:W-:Y:S01]  /*a350*/  ISETP.GT.AND P5, PT, R0, 0x31, P1 ;  /* 0x000000310000780c */ /* 0x000fe20000fa4270 */
[----:B0-----:R-:W-:Y:S02]  /*a360*/  @P0 IMAD.MOV.U32 R4, RZ, RZ, R12 ;  /* 0x000000ffff040224 */ /* 0x001fe400078e000c */
[----:B------:R-:W-:-:S05]  /*a370*/  @P0 IMAD.MOV.U32 R5, RZ, RZ, R13 ;  /* 0x000000ffff050224 */ /* 0x000fca00078e000d */
[----:B------:R0:W-:Y:S01]  /*a380*/  @P0 STG.E.U16 desc[UR36][R4.64+0x50], R46 ;  /* 0x0000502e04000986 */ /* 0x0001e2000c101524 */
[----:B------:R-:W-:Y:S01]  /*a390*/  ISETP.GT.AND P0, PT, R0, 0x30, P2 ;  /* 0x000000300000780c */ /* 0x000fe20001704270 */
[----:B0-----:R-:W-:Y:S02]  /*a3a0*/  @P3 IMAD.MOV.U32 R4, RZ, RZ, R12 ;  /* 0x000000ffff043224 */ /* 0x001fe400078e000c */
[----:B------:R-:W-:-:S05]  /*a3b0*/  @P3 IMAD.MOV.U32 R5, RZ, RZ, R13 ;  /* 0x000000ffff053224 */ /* 0x000fca00078e000d */
[----:B------:R0:W-:Y:S01]  /*a3c0*/  @P3 STG.E.U16 desc[UR36][R4.64+0x52], R47 ;  /* 0x0000522f04003986 */ /* 0x0001e2000c101524 */
[----:B------:R-:W-:-:S03]  /*a3d0*/  ISETP.GT.AND P3, PT, R0, 0x31, P2 ;  /* 0x000000310000780c */ /* 0x000fc60001764270 */
[----:B------:R-:W-:Y:S01]  /*a3e0*/  @P4 STG.E.U16 desc[UR36][R6.64+0x60], R48 ;  /* 0x0000603006004986 */ /* 0x000fe2000c101524 */
[----:B------:R-:W-:-:S03]  /*a3f0*/  ISETP.GT.AND P4, PT, R0, 0x38, P1 ;  /* 0x000000380000780c */ /* 0x000fc60000f84270 */
[----:B------:R-:W-:Y:S01]  /*a400*/  @P5 STG.E.U16 desc[UR36][R6.64+0x62], R49 ;  /* 0x0000623106005986 */ /* 0x000fe2000c101524 */
[----:B------:R-:W-:Y:S02]  /*a410*/  ISETP.GT.AND P5, PT, R0, 0x39, P1 ;  /* 0x000000390000780c */ /* 0x000fe40000fa4270 */
[----:B0-----:R-:W-:Y:S01]  /*a420*/  @P0 MOV R4, R12 ;  /* 0x0000000c00040202 */ /* 0x001fe20000000f00 */
        /* <DEDUP_REMOVED lines=90> */
[C---:B------:R-:W-:Y:S02]  /*a9d0*/  ISETP.GT.AND P3, PT, R0.reuse, 0x78, P1 ;  /* 0x000000780000780c */ /* 0x040fe40000f64270 */
[C---:B------:R-:W-:Y:S01]  /*a9e0*/  ISETP.GT.AND P1, PT, R0.reuse, 0x79, P1 ;  /* 0x000000790000780c */ /* 0x040fe20000f24270 */
[----:B------:R-:W-:Y:S01]  /*a9f0*/  @P4 STG.E.U16 desc[UR36][R6.64+0xe0], R80 ;  /* 0x0000e05006004986 */ /* 0x000fe2000c101524 */
[----:B------:R-:W-:-:S03]  /*aa00*/  ISETP.GT.AND P4, PT, R0, 0x71, P2 ;  /* 0x000000710000780c */ /* 0x000fc60001784270 */
[----:B------:R-:W-:Y:S01]  /*aa10*/  @P5 STG.E.U16 desc[UR36][R6.64+0xe2], R81 ;  /* 0x0000e25106005986 */ /* 0x000fe2000c101524 */
[C---:B------:R-:W-:Y:S02]  /*aa20*/  ISETP.GT.AND P5, PT, R0.reuse, 0x78, P2 ;  /* 0x000000780000780c */ /* 0x040fe400017a4270 */
[----:B------:R-:W-:Y:S01]  /*aa30*/  ISETP.GT.AND P2, PT, R0, 0x79, P2 ;  /* 0x000000790000780c */ /* 0x000fe20001744270 */
[----:B0-----:R-:W-:Y:S02]  /*aa40*/  @P0 IMAD.MOV.U32 R4, RZ, RZ, R12 ;  /* 0x000000ffff040224 */ /* 0x001fe400078e000c */
[----:B------:R-:W-:-:S05]  /*aa50*/  @P0 IMAD.MOV.U32 R5, RZ, RZ, R13 ;  /* 0x000000ffff050224 */ /* 0x000fca00078e000d */
[----:B------:R0:W-:Y:S02]  /*aa60*/  @P0 STG.E.U16 desc[UR36][R4.64+0xe0], R82 ;  /* 0x0000e05204000986 */ /* 0x0001e4000c101524 */
[----:B0-----:R-:W-:Y:S02]  /*aa70*/  @P4 IMAD.MOV.U32 R4, RZ, RZ, R12 ;  /* 0x000000ffff044224 */ /* 0x001fe400078e000c */
[----:B------:R-:W-:-:S05]  /*aa80*/  @P4 IMAD.MOV.U32 R5, RZ, RZ, R13 ;  /* 0x000000ffff054224 */ /* 0x000fca00078e000d */
[----:B------:R0:W-:Y:S04]  /*aa90*/  @P4 STG.E.U16 desc[UR36][R4.64+0xe2], R83 ;  /* 0x0000e25304004986 */ /* 0x0001e8000c101524 */
[----:B------:R1:W-:Y:S04]  /*aaa0*/  @P3 STG.E.U16 desc[UR36][R6.64+0xf0], R84 ;  /* 0x0000f05406003986 */ /* 0x0003e8000c101524 */
[----:B------:R1:W-:Y:S01]  /*aab0*/  @P1 STG.E.U16 desc[UR36][R6.64+0xf2], R85 ;  /* 0x0000f25506001986 */ /* 0x0003e2000c101524 */
[----:B0-----:R-:W-:Y:S01]  /*aac0*/  @P5 MOV R4, R12 ;  /* 0x0000000c00045202 */ /* 0x001fe20000000f00 */
[----:B------:R-:W-:-:S05]  /*aad0*/  @P5 IMAD.MOV.U32 R5, RZ, RZ, R13 ;  /* 0x000000ffff055224 */ /* 0x000fca00078e000d */
[----:B------:R1:W-:Y:S04]  /*aae0*/  @P5 STG.E.U16 desc[UR36][R4.64+0xf0], R86 ;  /* 0x0000f05604005986 */ /* 0x0003e8000c101524 */
[----:B------:R1:W-:Y:S02]  /*aaf0*/  @P2 STG.E.U16 desc[UR36][R12.64+0xf2], R87 ;  /* 0x0000f2570c002986 */ /* 0x0003e4000c101524 */
.L_x_280:
[----:B------:R-:W-:Y:S05]  /*ab00*/  BSYNC B0 ;  /* 0x0000000000007941 */ /* 0x000fea0003800000 */
.L_x_28:
[----:B------:R-:W-:Y:S01]  /*ab10*/  ULDC UR4, c[0x0][0xc] ;  /* 0x0000030000047ab9 */ /* 0x000fe20000000800 */
[----:B------:R-:W-:Y:S01]  /*ab20*/  ULDC UR5, c[0x0][0x10] ;  /* 0x0000040000057ab9 */ /* 0x000fe20000000800 */
[----:B0-----:R-:W0:Y:S01]  /*ab30*/  LDC R3, c[0x0][0x14] ;  /* 0x00000500ff037b82 */ /* 0x001e220000000800 */
[----:B------:R-:W-:Y:S01]  /*ab40*/  UIMAD.WIDE.U32 UR4, UR4, UR5, URZ ;  /* 0x00000005040472a5 */ /* 0x000fe2000f8e003f */
[----:B------:R-:W-:Y:S01]  /*ab50*/  PRMT R0, RZ, 0x7610, R0 ;  /* 0x00007610ff007816 */ /* 0x000fe20000000000 */
[----:B------:R-:W-:Y:S02]  /*ab60*/  IMAD.MOV.U32 R153, RZ, RZ, -0x1 ;  /* 0xffffffffff997424 */ /* 0x000fe400078e00ff */
[----:B------:R-:W-:Y:S02]  /*ab70*/  IMAD.MOV.U32 R23, RZ, RZ, -0x1 ;  /* 0xffffffffff177424 */ /* 0x000fe400078e00ff */
[----:B0-----:R-:W-:-:S04]  /*ab80*/  IMAD.WIDE.U32 R16, R3, UR4, R16 ;  /* 0x0000000403107c25 */ /* 0x001fc8000f8e0010 */
[----:B------:R-:W-:Y:S01]  /*ab90*/  IMAD R3, R3, UR5, RZ ;  /* 0x0000000503037c24 */ /* 0x000fe2000f8e02ff */
[----:B------:R-:W-:Y:S02]  /*aba0*/  ULDC.64 UR4, c[0x0][0x650] ;  /* 0x0001940000047ab9 */ /* 0x000fe40000000a00 */
[----:B------:R-:W-:Y:S01]  /*abb0*/  ISETP.GE.U32.AND P0, PT, R16, UR4, PT ;  /* 0x0000000410007c0c */ /* 0x000fe2000bf06070 */
[----:B------:R-:W-:-:S05]  /*abc0*/  IMAD.IADD R17, R17, 0x1, R3 ;  /* 0x0000000111117824 */ /* 0x000fca00078e0203 */
[----:B------:R-:W-:-:S13]  /*abd0*/  ISETP.GE.U32.AND.EX P0, PT, R17, UR5, PT, P0 ;  /* 0x0000000511007c0c */ /* 0x000fda000bf06100 */
[----:B------:R-:W-:Y:S05]  /*abe0*/  @P0 BRA `(.L_x_281) ;  /* 0x0000000400640947 */ /* 0x000fea0003800000 */
[----:B-1----:R-:W0:Y:S01]  /*abf0*/  S2R R12, SR_CTAID.X ;  /* 0x00000000000c7919 */ /* 0x002e220000002500 */
[----:B--2---:R-:W1:Y:S01]  /*ac00*/  LDC.64 R10, c[0x0][0x628] ;  /* 0x00018a00ff0a7b82 */ /* 0x004e620000000a00 */
[----:B------:R-:W-:Y:S01]  /*ac10*/  ULDC UR4, c[0x0][0x150] ;  /* 0x0000540000047ab9 */ /* 0x000fe20000000800 */
[----:B------:R-:W-:Y:S01]  /*ac20*/  IMAD.MOV.U32 R8, RZ, RZ, R16 ;  /* 0x000000ffff087224 */ /* 0x000fe200078e0010 */
[----:B------:R-:W2:Y:S01]  /*ac30*/  S2R R24, SR_CTAID.Y ;  /* 0x0000000000187919 */ /* 0x000ea20000002600 */
[----:B------:R-:W-:-:S04]  /*ac40*/  MOV R9, R17 ;  /* 0x0000001100097202 */ /* 0x000fc80000000f00 */
[----:B------:R-:W2:Y:S08]  /*ac50*/  LDC R21, c[0x0][0x144] ;  /* 0x00005100ff157b82 */ /* 0x000eb00000000800 */
[----:B------:R-:W2:Y:S08]  /*ac60*/  LDC R0, c[0x0][0x630] ;  /* 0x00018c00ff007b82 */ /* 0x000eb00000000800 */
[----:B------:R-:W2:Y:S01]  /*ac70*/  LDC.64 R14, c[0x0][0x620] ;  /* 0x00018800ff0e7b82 */ /* 0x000ea20000000a00 */
[----:B-1----:R-:W-:-:S04]  /*ac80*/  ISETP.NE.U32.AND P0, PT, R10, RZ, PT ;  /* 0x000000ff0a00720c */ /* 0x002fc80003f05070 */
[----:B------:R-:W-:Y:S02]  /*ac90*/  ISETP.NE.AND.EX P0, PT, R11, RZ, PT, P0 ;  /* 0x000000ff0b00720c */ /* 0x000fe40003f05300 */
[----:B0-----:R-:W-:-:S05]  /*aca0*/  I2FP.F32.U32 R3, R12 ;  /* 0x0000000c00037245 */ /* 0x001fca0000201000 */
[----:B------:R-:W-:-:S04]  /*acb0*/  FMUL R3, R3, UR4 ;  /* 0x0000000403037c20 */ /* 0x000fc80008400000 */
[----:B------:R0:W1:Y:S02]  /*acc0*/  F2I.U32.TRUNC.NTZ R20, R3 ;  /* 0x0000000300147305 */ /* 0x000064000020f000 */
[----:B------:R-:W-:Y:S05]  /*acd0*/  @!P0 BRA `(.L_x_282) ;  /* 0x0000000000288947 */ /* 0x000fea0003800000 */
[----:B0-----:R-:W0:Y:S02]  /*ace0*/  LDC R3, c[0x0][0x634] ;  /* 0x00018d00ff037b82 */ /* 0x001e240000000800 */
        /* <DEDUP_REMOVED lines=9> */
.L_x_282:
[----:B------:R-:W3:Y:S01]  /*ad80*/  LDC.64 R28, c[0x0][0x640] ;  /* 0x00019000ff1c7b82 */ /* 0x000ee20000000a00 */
[-CC-:B--2---:R-:W-:Y:S01]  /*ad90*/  SHF.R.U64 R23, R8, R0.reuse, R9.reuse ;  /* 0x0000000008177219 */ /* 0x184fe20000001209 */
[----:B-1----:R-:W-:Y:S01]  /*ada0*/  IMAD.MOV R20, RZ, RZ, -R20 ;  /* 0x000000ffff147224 */ /* 0x002fe200078e0a14 */
[----:B------:R-:W-:Y:S01]  /*adb0*/  SHF.R.U32.HI R0, RZ, R0, R9 ;  /* 0x00000000ff007219 */ /* 0x000fe20000011609 */
[----:B------:R-:W-:Y:S01]  /*adc0*/  ULDC UR4, c[0x0][0x154] ;  /* 0x0000550000047ab9 */ /* 0x000fe20000000800 */
[----:B0-----:R-:W-:Y:S01]  /*add0*/  IADD3 R3, P0, RZ, -R23, RZ ;  /* 0x80000017ff037210 */ /* 0x001fe20007f1e0ff */
[----:B------:R-:W-:Y:S02]  /*ade0*/  IMAD R21, R21, R20, R12 ;  /* 0x0000001415157224 */ /* 0x000fe400078e020c */
[----:B------:R-:W0:Y:S01]  /*adf0*/  LDC R6, c[0x0][0x618] ;  /* 0x00018600ff067b82 */ /* 0x000e220000000800 */
[----:B------:R-:W-:Y:S02]  /*ae00*/  IMAD.MOV.U32 R7, RZ, RZ, 0x1 ;  /* 0x00000001ff077424 */ /* 0x000fe400078e00ff */
[----:B------:R-:W-:-:S04]  /*ae10*/  IMAD.X R5, RZ, RZ, ~R0, P0 ;  /* 0x000000ffff057224 */ /* 0x000fc800000e0e00 */
[-C--:B------:R-:W-:Y:S01]  /*ae20*/  IMAD R0, R5, R14.reuse, RZ ;  /* 0x0000000e05007224 */ /* 0x080fe200078e02ff */
[----:B------:R-:W1:Y:S01]  /*ae30*/  LDC R8, c[0x0][0x608] ;  /* 0x00018200ff087b82 */ /* 0x000e620000000800 */
[----:B------:R-:W-:-:S04]  /*ae40*/  IMAD.WIDE.U32 R4, R3, R14, R16 ;  /* 0x0000000e03047225 */ /* 0x000fc800078e0010 */
[----:B------:R-:W-:Y:S01]  /*ae50*/  IMAD R3, R3, R15, R0 ;  /* 0x0000000f03037224 */ /* 0x000fe200078e0200 */
[----:B------:R-:W-:Y:S02]  /*ae60*/  I2FP.F32.U32 R0, R24 ;  /* 0x0000001800007245 */ /* 0x000fe40000201000 */
[----:B------:R-:W2:Y:S01]  /*ae70*/  LDC R26, c[0x0][0x658] ;  /* 0x00019600ff1a7b82 */ /* 0x000ea20000000800 */
[----:B---3--:R-:W-:Y:S02]  /*ae80*/  ISETP.NE.U32.AND P0, PT, R28, RZ, PT ;  /* 0x000000ff1c00720c */ /* 0x008fe40003f05070 */
[----:B------:R-:W-:Y:S01]  /*ae90*/  IADD3 R3, R5, R3, RZ ;  /* 0x0000000305037210 */ /* 0x000fe20007ffe0ff */
[----:B------:R-:W-:Y:S01]  /*aea0*/  FMUL R0, R0, UR4 ;  /* 0x0000000400007c20 */ /* 0x000fe20008400000 */
[----:B------:R-:W-:Y:S01]  /*aeb0*/  ISETP.NE.AND.EX P0, PT, R29, RZ, PT, P0 ;  /* 0x000000ff1d00720c */ /* 0x000fe20003f05300 */
[----:B------:R-:W-:Y:S02]  /*aec0*/  IMAD.MOV.U32 R5, RZ, RZ, -0x1 ;  /* 0xffffffffff057424 */ /* 0x000fe400078e00ff */
[----:B------:R-:W3:Y:S01]  /*aed0*/  LDC R15, c[0x0][0x148] ;  /* 0x00005200ff0f7b82 */ /* 0x000ee20000000800 */
[-CC-:B0-----:R-:W-:Y:S01]  /*aee0*/  SHF.R.U64 R12, R4, R6.reuse, R3.reuse ;  /* 0x00000006040c7219 */ /* 0x181fe20000001203 */
[----:B------:R0:W0:Y:S01]  /*aef0*/  F2I.U32.TRUNC.NTZ R13, R0 ;  /* 0x00000000000d7305 */ /* 0x000022000020f000 */
[----:B------:R-:W-:-:S05]  /*af00*/  SHF.R.U32.HI R3, RZ, R6, R3 ;  /* 0x00000006ff037219 */ /* 0x000fca0000011603 */
[----:B------:R-:W0:Y:S01]  /*af10*/  LDC R20, c[0x0][0x600] ;  /* 0x00018000ff147b82 */ /* 0x000e220000000800 */
[-CC-:B-1----:R-:W-:Y:S02]  /*af20*/  SHF.R.U64 R10, R12, R8.reuse, R3.reuse ;  /* 0x000000080c0a7219 */ /* 0x182fe40000001203 */
[----:B------:R-:W-:-:S05]  /*af30*/  SHF.R.U32.HI R3, RZ, R8, R3 ;  /* 0x00000008ff037219 */ /* 0x000fca0000011603 */
[----:B------:R-:W1:Y:S01]  /*af40*/  LDC R27, c[0x0][0x648] ;  /* 0x00019200ff1b7b82 */ /* 0x000e620000000800 */
[-C--:B--2---:R-:W-:Y:S02]  /*af50*/  SHF.L.U32 R4, R5, R26.reuse, RZ ;  /* 0x0000001a05047219 */ /* 0x084fe400000006ff */
[--C-:B------:R-:W-:Y:S02]  /*af60*/  SHF.R.U64 R14, R10, R26, R3.reuse ;  /* 0x0000001a0a0e7219 */ /* 0x100fe40000001203 */
[----:B------:R-:W-:Y:S02]  /*af70*/  LOP3.LUT R25, RZ, R4, RZ, 0x33, !PT ;  /* 0x00000004ff197212 */ /* 0x000fe400078e33ff */
[-C--:B------:R-:W-:Y:S01]  /*af80*/  SHF.R.U32.HI R5, RZ, R26.reuse, R3 ;  /* 0x0000001aff057219 */ /* 0x080fe20000011603 */
[----:B------:R-:W2:Y:S01]  /*af90*/  LDC R30, c[0x0][0x638] ;  /* 0x00018e00ff1e7b82 */ /* 0x000ea20000000800 */
[----:B------:R-:W-:Y:S01]  /*afa0*/  SHF.L.U32 R152, R7, R26, RZ ;  /* 0x0000001a07987219 */ /* 0x000fe200000006ff */
[----:B------:R-:W-:-:S06]  /*afb0*/  IMAD.MOV.U32 R4, RZ, RZ, R14 ;  /* 0x000000ffff047224 */ /* 0x000fcc00078e000e */
[----:B------:R-:W0:Y:S01]  /*afc0*/  LDC R31, c[0x0][0x610] ;  /* 0x00018400ff1f7b82 */ /* 0x000e220000000800 */
[----:B------:R-:W-:Y:S05]  /*afd0*/  @!P0 BRA `(.L_x_283) ;  /* 0x0000000000288947 */ /* 0x000fea0003800000 */
[----:B------:R-:W4:Y:S02]  /*afe0*/  LDC R3, c[0x0][0x64c] ;  /* 0x00019300ff037b82 */ /* 0x000f240000000800 */
[----:B----4-:R-:W-:-:S05]  /*aff0*/  IADD3 R3, P0, R14, R3, RZ ;  /* 0x000000030e037210 */ /* 0x010fca0007f1e0ff */
[----:B------:R-:W-:-:S04]  /*b000*/  IMAD.X R11, RZ, RZ, R5, P0 ;  /* 0x000000ffff0b7224 */ /* 0x000fc800000e0605 */
[----:B------:R-:W-:-:S04]  /*b010*/  IMAD.WIDE.U32 R4, R11, R28, RZ ;  /* 0x0000001c0b047225 */ /* 0x000fc800078e00ff */
[----:B------:R-:W-:-:S04]  /*b020*/  IMAD.WIDE.U32 R6, P0, R3, R29, R4 ;  /* 0x0000001d03067225 */ /* 0x000fc80007800004 */
[----:B------:R-:W-:Y:S01]  /*b030*/  IMAD.WIDE.U32 R4, R3, R28, RZ ;  /* 0x0000001c03047225 */ /* 0x000fe200078e00ff */
[----:B------:R-:W-:-:S03]  /*b040*/  MOV R8, R7 ;  /* 0x0000000700087202 */ /* 0x000fc60000000f00 */
[----:B------:R-:W-:Y:S01]  /*b050*/  IMAD.X R9, RZ, RZ, RZ, P0 ;  /* 0x000000ffff097224 */ /* 0x000fe200000e06ff */
[----:B------:R-:W-:-:S05]  /*b060*/  IADD3 RZ, P0, R5, R6, RZ ;  /* 0x0000000605ff7210 */ /* 0x000fca0007f1e0ff */
[----:B------:R-:W-:-:S08]  /*b070*/  IMAD.WIDE.U32.X R4, R11, R29, R8, P0 ;  /* 0x0000001d0b047225 */ /* 0x000fd000000e0408 */
.L_x_283:
[----:B------:R-:W-:Y:S01]  /*b080*/  ISETP.NE.AND P0, PT, R2, 0x1, PT ;  /* 0x000000010200780c */ /* 0x000fe20003f05270 */
[----:B0-----:R-:W-:Y:S01]  /*b090*/  VIADD R7, R20, 0xffffffff ;  /* 0xffffffff14077836 */ /* 0x001fe20000000000 */
[----:B-1----:R-:W-:Y:S01]  /*b0a0*/  SHF.R.U64 R0, R4, R27, R5 ;  /* 0x0000001b04007219 */ /* 0x002fe20000001205 */
[----:B------:R-:W-:Y:S01]  /*b0b0*/  IMAD.MOV R13, RZ, RZ, -R13 ;  /* 0x000000ffff0d7224 */ /* 0x000fe200078e0a0d */
[----:B------:R-:W-:Y:S01]  /*b0c0*/  LOP3.LUT R5, R10, R25, RZ, 0xc0, !PT ;  /* 0x000000190a057212 */ /* 0x000fe200078ec0ff */
[----:B------:R-:W-:Y:S02]  /*b0d0*/  IMAD.MOV.U32 R4, RZ, RZ, 0x1 ;  /* 0x00000001ff047424 */ /* 0x000fe400078e00ff */
[----:B------:R-:W-:Y:S02]  /*b0e0*/  IMAD.MOV R3, RZ, RZ, -R0 ;  /* 0x000000ffff037224 */ /* 0x000fe400078e0a00 */
[----:B------:R-:W-:Y:S01]  /*b0f0*/  IMAD R152, R152, R0, R5 ;  /* 0x0000000098987224 */ /* 0x000fe200078e0205 */
[----:B------:R-:W-:Y:S01]  /*b100*/  LOP3.LUT R5, R12, R7, RZ, 0xc0, !PT ;  /* 0x000000070c057212 */ /* 0x000fe200078ec0ff */
[----:B--2---:R-:W-:-:S02]  /*b110*/  IMAD R0, R3, R30, R14 ;  /* 0x0000001e03007224 */ /* 0x004fc400078e020e */
[----:B---3--:R-:W-:Y:S02]  /*b120*/  @P0 IMAD R21, R15, R13, R24 ;  /* 0x0000000d0f150224 */ /* 0x008fe400078e0218 */
[----:B------:R-:W-:Y:S01]  /*b130*/  IMAD R3, R0, R20, R5 ;  /* 0x0000001400037224 */ /* 0x000fe200078e0205 */
[----:B------:R-:W-:Y:S01]  /*b140*/  PRMT R0, R4, 0x7610, R0 ;  /* 0x0000761004007816 */ /* 0x000fe20000000000 */
[----:B------:R-:W-:-:S05]  /*b150*/  IMAD R152, R152, R31, R21 ;  /* 0x0000001f98987224 */ /* 0x000fca00078e0215 */
[----:B------:R-:W-:Y:S02]  /*b160*/  SEL R153, R3, R152, !P0 ;  /* 0x0000009803997207 */ /* 0x000fe40004000000 */
[----:B------:R-:W-:-:S07]  /*b170*/  SEL R152, R152, R3, !P0 ;  /* 0x0000000398987207 */ /* 0x000fce0004000000 */
.L_x_281:
[----:B------:R-:W-:-:S13]  /*b180*/  LOP3.LUT P0, RZ, R0, 0xff, RZ, 0xc0, !PT ;  /* 0x000000ff00ff7812 */ /* 0x000fda000780c0ff */
[----:B------:R-:W-:Y:S05]  /*b190*/  @P0 BRA `(.L_x_284) ;  /* 0xffffff5c00540947 */ /* 0x000fea000383ffff */
[----:B------:R-:W-:Y:S05]  /*b1a0*/  EXIT ;  /* 0x000000000000794d */ /* 0x000fea0003800000 */
.L_x_3:
[----:B0-----:R-:W-:Y:S01]  /*b1b0*/  ULDC.64 UR4, c[0x0][0x650] ;  /* 0x0001940000047ab9 */ /* 0x001fe20000000a00 */
[----:B------:R-:W-:Y:S01]  /*b1c0*/  PRMT R6, RZ, 0x7610, R6 ;  /* 0x00007610ff067816 */ /* 0x000fe20000000006 */
[----:B------:R-:W-:Y:S01]  /*b1d0*/  IMAD.MOV.U32 R7, RZ, RZ, -0x1 ;  /* 0xffffffffff077424 */ /* 0x000fe200078e00ff */
[----:B------:R-:W-:Y:S01]  /*b1e0*/  ISETP.GE.U32.AND P0, PT, R16, UR4, PT ;  /* 0x0000000410007c0c */ /* 0x000fe2000bf06070 */
[----:B------:R-:W-:Y:S01]  /*b1f0*/  IMAD.MOV.U32 R8, RZ, RZ, -0x1 ;  /* 0xffffffffff087424 */ /* 0x000fe200078e00ff */
[----:B------:R-:W-:Y:S02]  /*b200*/  MOV R9, 0xffffffff ;  /* 0xffffffff00097802 */ /* 0x000fe40000000f00 */
[----:B------:R-:W-:-:S13]  /*b210*/  ISETP.GE.U32.AND.EX P0, PT, R17, UR5, PT, P0 ;  /* 0x0000000511007c0c */ /* 0x000fda000bf06100 */
[----:B------:R-:W-:Y:S05]  /*b220*/  @P0 BRA `(.L_x_285) ;  /* 0x00000004005c0947 */ /* 0x000fea0003800000 */
[----:B------:R-:W0:Y:S01]  /*b230*/  LDC.64 R12, c[0x0][0x628] ;  /* 0x00018a00ff0c7b82 */ /* 0x000e220000000a00 */
[----:B------:R-:W-:Y:S02]  /*b240*/  IMAD.MOV.U32 R10, RZ, RZ, R16 ;  /* 0x000000ffff0a7224 */ /* 0x000fe400078e0010 */
[----:B------:R-:W-:-:S05]  /*b250*/  IMAD.MOV.U32 R11, RZ, RZ, R17 ;  /* 0x000000ffff0b7224 */ /* 0x000fca00078e0011 */
        /* <DEDUP_REMOVED lines=15> */
.L_x_286:
[--C-:B------:R-:W-:Y:S01]  /*b350*/  SHF.R.U64 R12, R10, R14, R11.reuse ;  /* 0x0000000e0a0c7219 */ /* 0x100fe2000000120b */
[----:B------:R-:W0:Y:S01]  /*b360*/  LDC R22, c[0x0][0x618] ;  /* 0x00018600ff167b82 */ /* 0x000e220000000800 */
[----:B------:R-:W-:Y:S01]  /*b370*/  I2FP.F32.U32 R6, R4 ;  /* 0x0000000400067245 */ /* 0x000fe20000201000 */
[----:B------:R-:W-:Y:S01]  /*b380*/  ULDC UR4, c[0x0][0x150] ;  /* 0x0000540000047ab9 */ /* 0x000fe20000000800 */
[----:B------:R-:W-:Y:S02]  /*b390*/  SHF.R.U32.HI R5, RZ, R14, R11 ;  /* 0x0000000eff057219 */ /* 0x000fe4000001160b */
[----:B------:R-:W-:Y:S01]  /*b3a0*/  IADD3 R9, P0, RZ, -R12, RZ ;  /* 0x8000000cff097210 */ /* 0x000fe20007f1e0ff */
[----:B------:R-:W-:Y:S01]  /*b3b0*/  FMUL R11, R6, UR4 ;  /* 0x00000004060b7c20 */ /* 0x000fe20008400000 */
[----:B------:R-:W-:Y:S01]  /*b3c0*/  ULDC UR4, c[0x0][0x154] ;  /* 0x0000550000047ab9 */ /* 0x000fe20000000800 */
[----:B------:R-:W1:Y:S02]  /*b3d0*/  LDC.64 R24, c[0x0][0x640] ;  /* 0x00019000ff187b82 */ /* 0x000e640000000a00 */
[----:B------:R-:W-:-:S02]  /*b3e0*/  IMAD.X R5, RZ, RZ, ~R5, P0 ;  /* 0x000000ffff057224 */ /* 0x000fc400000e0e05 */
[----:B------:R-:W2:Y:S01]  /*b3f0*/  F2I.U32.TRUNC.NTZ R11, R11 ;  /* 0x0000000b000b7305 */ /* 0x000ea2000020f000 */
[----:B------:R-:W-:-:S03]  /*b400*/  IMAD.WIDE.U32 R6, R9, R20, R16 ;  /* 0x0000001409067225 */ /* 0x000fc600078e0010 */
[----:B------:R-:W3:Y:S01]  /*b410*/  LDC R13, c[0x0][0x144] ;  /* 0x00005100ff0d7b82 */ /* 0x000ee20000000800 */
[----:B------:R-:W-:-:S04]  /*b420*/  IMAD R8, R5, R20, RZ ;  /* 0x0000001405087224 */ /* 0x000fc800078e02ff */
[----:B------:R-:W-:Y:S02]  /*b430*/  IMAD R5, R9, R21, R8 ;  /* 0x0000001509057224 */ /* 0x000fe400078e0208 */
[----:B------:R-:W-:Y:S01]  /*b440*/  IMAD.MOV.U32 R8, RZ, RZ, -0x1 ;  /* 0xffffffffff087424 */ /* 0x000fe200078e00ff */
[----:B------:R-:W4:Y:S01]  /*b450*/  LDC R14, c[0x0][0x608] ;  /* 0x00018200ff0e7b82 */ /* 0x000f220000000800 */
[----:B------:R-:W-:Y:S01]  /*b460*/  IMAD.IADD R5, R7, 0x1, R5 ;  /* 0x0000000107057824 */ /* 0x000fe200078e0205 */
[----:B------:R-:W-:-:S04]  /*b470*/  I2FP.F32.U32 R7, R3 ;  /* 0x0000000300077245 */ /* 0x000fc80000201000 */
[-C--:B0-----:R-:W-:Y:S01]  /*b480*/  SHF.R.U64 R10, R6, R22.reuse, R5 ;  /* 0x00000016060a7219 */ /* 0x081fe20000001205 */
[----:B--2---:R-:W-:Y:S01]  /*b490*/  IMAD.MOV R6, RZ, RZ, -R11 ;  /* 0x000000ffff067224 */ /* 0x004fe200078e0a0b */
[----:B------:R-:W0:Y:S01]  /*b4a0*/  LDC R9, c[0x0][0x658] ;  /* 0x00019600ff097b82 */ /* 0x000e220000000800 */
[----:B-1----:R-:W-:Y:S01]  /*b4b0*/  ISETP.NE.U32.AND P0, PT, R24, RZ, PT ;  /* 0x000000ff1800720c */ /* 0x002fe20003f05070 */
[----:B------:R-:W-:Y:S01]  /*b4c0*/  FMUL R7, R7, UR4 ;  /* 0x0000000407077c20 */ /* 0x000fe20008400000 */
[----:B------:R-:W-:Y:S02]  /*b4d0*/  SHF.R.U32.HI R5, RZ, R22, R5 ;  /* 0x00000016ff057219 */ /* 0x000fe40000011605 */
[----:B------:R-:W-:-:S03]  /*b4e0*/  ISETP.NE.AND.EX P0, PT, R25, RZ, PT, P0 ;  /* 0x000000ff1900720c */ /* 0x000fc60003f05300 */
[----:B------:R-:W1:Y:S01]  /*b4f0*/  LDC R20, c[0x0][0x148] ;  /* 0x00005200ff147b82 */ /* 0x000e620000000800 */
[----:B---3--:R-:W-:Y:S02]  /*b500*/  IMAD R23, R13, R6, R4 ;  /* 0x000000060d177224 */ /* 0x008fe400078e0204 */
[----:B------:R-:W-:-:S05]  /*b510*/  IMAD.MOV.U32 R6, RZ, RZ, 0x1 ;  /* 0x00000001ff067424 */ /* 0x000fca00078e00ff */
[----:B------:R-:W2:Y:S01]  /*b520*/  LDC R21, c[0x0][0x600] ;  /* 0x00018000ff157b82 */ /* 0x000ea20000000800 */
[-CC-:B----4-:R-:W-:Y:S02]  /*b530*/  SHF.R.U64 R13, R10, R14.reuse, R5.reuse ;  /* 0x0000000e0a0d7219 */ /* 0x190fe40000001205 */
[----:B------:R-:W-:Y:S02]  /*b540*/  SHF.R.U32.HI R4, RZ, R14, R5 ;  /* 0x0000000eff047219 */ /* 0x000fe40000011605 */
[----:B------:R3:W4:Y:S03]  /*b550*/  F2I.U32.TRUNC.NTZ R14, R7 ;  /* 0x00000007000e7305 */ /* 0x000726000020f000 */
[----:B------:R-:W1:Y:S01]  /*b560*/  LDC R26, c[0x0][0x648] ;  /* 0x00019200ff1a7b82 */ /* 0x000e620000000800 */
[-C--:B0-----:R-:W-:Y:S02]  /*b570*/  SHF.L.U32 R8, R8, R9.reuse, RZ ;  /* 0x0000000908087219 */ /* 0x081fe400000006ff */
[----:B------:R-:W-:-:S02]  /*b580*/  SHF.R.U64 R15, R13, R9, R4 ;  /* 0x000000090d0f7219 */ /* 0x000fc40000001204 */
[-C--:B------:R-:W-:Y:S02]  /*b590*/  SHF.R.U32.HI R5, RZ, R9.reuse, R4 ;  /* 0x00000009ff057219 */ /* 0x080fe40000011604 */
[----:B------:R-:W-:Y:S01]  /*b5a0*/  SHF.L.U32 R22, R6, R9, RZ ;  /* 0x0000000906167219 */ /* 0x000fe200000006ff */
[----:B------:R-:W0:Y:S01]  /*b5b0*/  LDC R27, c[0x0][0x638] ;  /* 0x00018e00ff1b7b82 */ /* 0x000e220000000800 */
[----:B------:R-:W-:Y:S02]  /*b5c0*/  LOP3.LUT R28, RZ, R8, RZ, 0x33, !PT ;  /* 0x00000008ff1c7212 */ /* 0x000fe400078e33ff */
[----:B------:R-:W-:-:S05]  /*b5d0*/  MOV R4, R15 ;  /* 0x0000000f00047202 */ /* 0x000fca0000000f00 */
        /* <DEDUP_REMOVED lines=12> */
.L_x_287:
[----:B------:R-:W-:Y:S01]  /*b6a0*/  ISETP.NE.AND P0, PT, R2, 0x1, PT ;  /* 0x000000010200780c */ /* 0x000fe20003f05270 */
[----:B--2---:R-:W-:Y:S01]  /*b6b0*/  VIADD R7, R21, 0xffffffff ;  /* 0xffffffff15077836 */ /* 0x004fe20000000000 */
[----:B-1----:R-:W-:Y:S01]  /*b6c0*/  SHF.R.U64 R5, R4, R26, R5 ;  /* 0x0000001a04057219 */ /* 0x002fe20000001205 */
[----:B------:R-:W-:Y:S01]  /*b6d0*/  IMAD.MOV R14, RZ, RZ, -R14 ;  /* 0x000000ffff0e7224 */ /* 0x000fe200078e0a0e */
[----:B------:R-:W-:Y:S01]  /*b6e0*/  LOP3.LUT R4, R13, R28, RZ, 0xc0, !PT ;  /* 0x0000001c0d047212 */ /* 0x000fe200078ec0ff */
[----:B------:R-:W-:Y:S01]  /*b6f0*/  IMAD.MOV.U32 R8, RZ, RZ, R12 ;  /* 0x000000ffff087224 */ /* 0x000fe200078e000c */
[----:B------:R-:W-:Y:S02]  /*b700*/  IADD3 R6, -R5, RZ, RZ ;  /* 0x000000ff05067210 */ /* 0x000fe40007ffe1ff */
[----:B------:R-:W-:Y:S01]  /*b710*/  LOP3.LUT R10, R10, R7, RZ, 0xc0, !PT ;  /* 0x000000070a0a7212 */ /* 0x000fe200078ec0ff */
[----:B------:R-:W-:-:S04]  /*b720*/  IMAD R4, R22, R5, R4 ;  /* 0x0000000516047224 */ /* 0x000fc800078e0204 */
[----:B------:R-:W-:Y:S02]  /*b730*/  @P0 IMAD R23, R20, R14, R3 ;  /* 0x0000000e14170224 */ /* 0x000fe400078e0203 */
[----:B0-----:R-:W-:Y:S02]  /*b740*/  IMAD R3, R6, R27, R15 ;  /* 0x0000001b06037224 */ /* 0x001fe400078e020f */
[----:B------:R-:W-:Y:S02]  /*b750*/  IMAD R7, R4, R29, R23 ;  /* 0x0000001d04077224 */ /* 0x000fe400078e0217 */
[----:B------:R-:W-:Y:S02]  /*b760*/  IMAD R4, R3, R21, R10 ;  /* 0x0000001503047224 */ /* 0x000fe400078e020a */
[----:B------:R-:W-:-:S03]  /*b770*/  IMAD.MOV.U32 R6, RZ, RZ, 0x1 ;  /* 0x00000001ff067424 */ /* 0x000fc600078e00ff */
[----:B------:R-:W-:Y:S02]  /*b780*/  SEL R9, R4, R7, !P0 ;  /* 0x0000000704097207 */ /* 0x000fe40004000000 */
[----:B------:R-:W-:-:S07]  /*b790*/  SEL R7, R7, R4, !P0 ;  /* 0x0000000407077207 */ /* 0x000fce0004000000 */
.L_x_285:
[----:B------:R-:W-:-:S08]  /*b7a0*/  NOP ;  /* 0x0000000000007918 */ /* 0x000fd00000000000 */
[----:B------:R-:W0:-:S00]  /*b7b0*/  USETMAXREG.DEALLOC.CTAPOOL 0x28 ;  /* 0x00000028000079c8 */ /* 0x000e0000080e0500 */
[----:B0-----:R-:W-:-:S13]  /*b7c0*/  ISETP.NE.AND P0, PT, R0, RZ, PT ;  /* 0x000000ff0000720c */ /* 0x001fda0003f05270 */
[----:B------:R-:W-:Y:S05]  /*b7d0*/  @P0 EXIT ;  /* 0x000000000000094d */ /* 0x000fea0003800000 */
[----:B------:R-:W-:Y:S01]  /*b7e0*/  LOP3.LUT P0, RZ, R6, 0xff, RZ, 0xc0, !PT ;  /* 0x000000ff06ff7812 */ /* 0x000fe2000780c0ff */
[----:B------:R-:W-:Y:S02]  /*b7f0*/  IMAD.MOV.U32 R3, RZ, RZ, 0x1 ;  /* 0x00000001ff037424 */ /* 0x000fe400078e00ff */
[----:B------:R-:W-:-:S10]  /*b800*/  IMAD.MOV.U32 R0, RZ, RZ, RZ ;  /* 0x000000ffff007224 */ /* 0x000fd400078e00ff */
[----:B------:R-:W-:Y:S05]  /*b810*/  @!P0 BRA `(.L_x_288) ;  /* 0x0000000c00648947 */ /* 0x000fea0003800000 */
[----:B------:R-:W0:Y:S01]  /*b820*/  LDC R0, c[0x0][0x28c] ;  /* 0x0000a300ff007b82 */ /* 0x000e220000000800 */
[----:B------:R-:W-:Y:S01]  /*b830*/  ULDC UR5, c[0x0][0x658] ;  /* 0x0001960000057ab9 */ /* 0x000fe20000000800 */
[----:B------:R-:W-:Y:S01]  /*b840*/  UMOV UR7, 0xffffffff ;  /* 0xffffffff00077882 */ /* 0x000fe20000000000 */
[----:B------:R-:W-:Y:S01]  /*b850*/  ULDC UR6, c[0x0][0xc] ;  /* 0x0000030000067ab9 */ /* 0x000fe20000000800 */
[----:B------:R-:W-:Y:S01]  /*b860*/  USHF.L.U32 UR9, UR7, UR5, URZ ;  /* 0x0000000507097299 */ /* 0x000fe2000800063f */
[C---:B------:R-:W-:Y:S01]  /*b870*/  LOP3.LUT P2, RZ, R18.reuse, 0x7f, RZ, 0xc0, !PT ;  /* 0x0000007f12ff7812 */ /* 0x040fe2000784c0ff */
[----:B------:R-:W-:Y:S01]  /*b880*/  UMOV UR8, 0x1 ;  /* 0x0000000100087882 */ /* 0x000fe20000000000 */
[----:B------:R-:W-:Y:S01]  /*b890*/  ULDC UR7, c[0x0][0x10] ;  /* 0x0000040000077ab9 */ /* 0x000fe20000000800 */
[----:B------:R-:W-:Y:S01]  /*b8a0*/  LOP3.LUT P0, RZ, R18, 0x1f, RZ, 0xc0, !PT ;  /* 0x0000001f12ff7812 */ /* 0x000fe2000780c0ff */
[----:B------:R-:W-:Y:S01]  /*b8b0*/  UIMAD.WIDE.U32 UR6, UR6, UR7, URZ ;  /* 0x00000007060672a5 */ /* 0x000fe2000f8e003f */
[----:B------:R-:W-:Y:S01]  /*b8c0*/  BSSY B0, `(.L_x_288) ;  /* 0x00000ce000007945 */ /* 0x000fe20003800000 */
[----:B------:R-:W-:Y:S01]  /*b8d0*/  USHF.L.U32 UR5, UR8, UR5, URZ ;  /* 0x0000000508057299 */ /* 0x000fe2000800063f */
[----:B------:R-:W-:Y:S01]  /*b8e0*/  MOV R11, 0x1 ;  /* 0x00000001000b7802 */ /* 0x000fe20000000f00 */
[----:B------:R-:W-:Y:S01]  /*b8f0*/  ULDC UR4, c[0x0][0x600] ;  /* 0x0001800000047ab9 */ /* 0x000fe20000000800 */
[----:B------:R-:W-:Y:S01]  /*b900*/  ULDC UR8, c[0x0][0x14] ;  /* 0x0000050000087ab9 */ /* 0x000fe20000000800 */
[----:B------:R-:W-:Y:S01]  /*b910*/  LOP3.LUT R18, R19, 0x2, RZ, 0xfc, !PT ;  /* 0x0000000213127812 */ /* 0x000fe200078efcff */
[----:B------:R-:W-:Y:S01]  /*b920*/  UIMAD.WIDE.U32 UR30, UR6, UR8, URZ ;  /* 0x00000008061e72a5 */ /* 0x000fe2000f8e003f */
[----:B------:R-:W-:Y:S01]  /*b930*/  PLOP3.LUT P0, PT, P0, P2, PT, 0x8a, 0x0 ;  /* 0x000000000000781c */ /* 0x000fe20000705172 */
[----:B------:R-:W-:-:S02]  /*b940*/  UIMAD UR7, UR7, UR8, URZ ;  /* 0x00000008070772a4 */ /* 0x000fc4000f8e023f */
[----:B------:R-:W-:Y:S02]  /*b950*/  UIADD3 UR4, UR4, -0x1, URZ ;  /* 0xffffffff04047890 */ /* 0x000fe4000fffe03f */
[----:B------:R-:W-:Y:S01]  /*b960*/  ULOP3.LUT UR6, URZ, UR9, URZ, 0x33, !UPT ;  /* 0x000000093f067292 */ /* 0x000fe2000f8e333f */
[----:B0-----:R-:W-:Y:S01]  /*b970*/  VIADD R0, R0, 0x7f ;  /* 0x0000007f00007836 */ /* 0x001fe20000000000 */
[----:B------:R-:W-:Y:S01]  /*b980*/  UIADD3 UR7, UR31, UR7, URZ ;  /* 0x000000071f077290 */ /* 0x000fe2000fffe03f */
[----:B------:R-:W-:-:S03]  /*b990*/  ULDC.64 UR38, c[0x0][0x198] ;  /* 0x0000660000267ab9 */ /* 0x000fc60000000a00 */
[----:B------:R-:W-:-:S04]  /*b9a0*/  SHF.R.S32.HI R3, RZ, 0x1f, R0 ;  /* 0x0000001fff037819 */ /* 0x000fc80000011400 */
[----:B------:R-:W-:Y:S01]  /*b9b0*/  LEA.HI R3, R3, R0, RZ, 0x7 ;  /* 0x0000000003037211 */ /* 0x000fe200078f38ff */
[----:B------:R-:W-:-:S03]  /*b9c0*/  IMAD.MOV.U32 R0, RZ, RZ, RZ ;  /* 0x000000ffff007224 */ /* 0x000fc600078e00ff */
[----:B------:R-:W-:Y:S01]  /*b9d0*/  SHF.R.S32.HI R13, RZ, 0x7, R3 ;  /* 0x00000007ff0d7819 */ /* 0x000fe20000011403 */
[----:B------:R-:W-:-:S04]  /*b9e0*/  IMAD.MOV.U32 R3, RZ, RZ, 0x1 ;  /* 0x00000001ff037424 */ /* 0x000fc800078e00ff */
[----:B------:R-:W-:-:S07]  /*b9f0*/  VIADD R10, R13, 0x1 ;  /* 0x000000010d0a7836 */ /* 0x000fce0000000000 */
.L_x_300:
[----:B------:R-:W-:-:S03]  /*ba00*/  UMOV UR8, 0xffffffff ;  /* 0xffffffff00087882 */ /* 0x000fc60000000000 */
[----:B------:R-:W-:Y:S05]  /*ba10*/  BRA.DIV UR8, `(.L_x_289) ;  /* 0x0000000e08887947 */ /* 0x000fea000b800000 */
[----:B------:R-:W-:-:S13]  /*ba20*/  ELECT P6, URZ, PT ;  /* 0x00000000003f782f */ /* 0x000fda00038c0000 */
.L_x_309:
[----:B------:R-:W0:Y:S01]  /*ba30*/  LDC R4, c[0x0][0x28c] ;  /* 0x0000a300ff047b82 */ /* 0x000e220000000800 */
[----:B------:R-:W-:Y:S01]  /*ba40*/  BSSY B1, `(.L_x_290) ;  /* 0x0000043000017945 */ /* 0x000fe20003800000 */
[----:B0-----:R-:W-:-:S13]  /*ba50*/  ISETP.LT.OR P6, PT, R4, 0x1, !P6 ;  /* 0x000000010400780c */ /* 0x001fda00077c1670 */
[----:B------:R-:W-:Y:S05]  /*ba60*/  @P6 BRA `(.L_x_291) ;  /* 0x0000000400006947 */ /* 0x000fea0003800000 */
[----:B------:R-:W-:Y:S01]  /*ba70*/  IMAD R14, R7, 0xc0, RZ ;  /* 0x000000c0070e7824 */ /* 0x000fe200078e02ff */
[----:B------:R-:W-:Y:S01]  /*ba80*/  MOV R4, R10 ;  /* 0x0000000a00047202 */ /* 0x000fe20000000f00 */
[----:B------:R-:W-:Y:S02]  /*ba90*/  IMAD.SHL.U32 R15, R9, 0x80, RZ ;  /* 0x00000080090f7824 */ /* 0x000fe400078e00ff */
[----:B------:R-:W-:Y:S02]  /*baa0*/  IMAD.MOV.U32 R20, RZ, RZ, RZ ;  /* 0x000000ffff147224 */ /* 0x000fe400078e00ff */
[----:B------:R-:W-:Y:S02]  /*bab0*/  IMAD.MOV.U32 R5, RZ, RZ, R3 ;  /* 0x000000ffff057224 */ /* 0x000fe400078e0003 */
[----:B------:R-:W-:-:S07]  /*bac0*/  IMAD.MOV.U32 R6, RZ, RZ, R0 ;  /* 0x000000ffff067224 */ /* 0x000fce00078e0000 */
.L_x_295:
[----:B------:R-:W0:Y:S01]  /*bad0*/  S2R R12, SR_CgaCtaId ;  /* 0x00000000000c7919 */ /* 0x000e220000008800 */
[----:B------:R-:W-:Y:S01]  /*bae0*/  MOV R7, 0x400 ;  /* 0x0000040000077802 */ /* 0x000fe20000000f00 */
[----:B------:R-:W1:Y:S03]  /*baf0*/  @!P2 LDC R9, c[0x0][0x500] ;  /* 0x00014000ff09ab82 */ /* 0x000e660000000800 */
[----:B0-----:R-:W-:Y:S02]  /*bb00*/  LEA R21, R12, R7, 0x18 ;  /* 0x000000070c157211 */ /* 0x001fe400078ec0ff */
[----:B------:R-:W-:-:S03]  /*bb10*/  SHF.L.U32 R7, R5, 0x1f, RZ ;  /* 0x0000001f05077819 */ /* 0x000fc600000006ff */
[----:B------:R-:W-:-:S04]  /*bb20*/  IMAD R12, R6, 0x8, R21 ;  /* 0x00000008060c7824 */ /* 0x000fc800078e0215 */
[----:B------:R-:W0:Y:S02]  /*bb30*/  SYNCS.PHASECHK.TRANS64.TRYWAIT P1, [R12+URZ+0x10], R7 ;  /* 0x000010070c0075a7 */ /* 0x000e24000802017f */
[----:B01----:R-:W-:Y:S05]  /*bb40*/  @!P1 BRA `(.L_x_292) ;  /* 0x0000000c005c9947 */ /* 0x003fea0003800000 */
.L_x_310:
[----:B0-----:R-:W-:Y:S01]  /*bb50*/  PRMT R7, R18, 0x9910, RZ ;  /* 0x0000991012077816 */ /* 0x001fe200000000ff */
[----:B------:R0:W-:Y:S03]  /*bb60*/  @!P2 SYNCS.ARRIVE.TRANS64 RZ, [R12+URZ], R9 ;  /* 0x000000090cffa9a7 */ /* 0x0001e6000800003f */
[----:B------:R-:W-:-:S13]  /*bb70*/  ISETP.NE.AND P1, PT, R7, 0x2, PT ;  /* 0x000000020700780c */ /* 0x000fda0003f25270 */
[----:B0-----:R-:W-:Y:S05]  /*bb80*/  @P1 BRA `(.L_x_293) ;  /* 0x0000000000041947 */ /* 0x001fea0003800000 */
[----:B------:R-:W-:Y:S01]  /*bb90*/  BPT.TRAP 0x1 ;  /* 0x000000040000795c */ /* 0x000fe20000300000 */
.L_x_293:
[----:B------:R-:W-:Y:S05]  /*bba0*/  @P0 BRA `(.L_x_294) ;  /* 0x0000000000040947 */ /* 0x000fea0003800000 */
[----:B------:R-:W-:Y:S01]  /*bbb0*/  BPT.TRAP 0x1 ;  /* 0x000000040000795c */ /* 0x000fe20000300000 */
.L_x_294:
[--C-:B------:R-:W-:Y:S01]  /*bbc0*/  IMAD R7, R6, 0xc000, R21.reuse ;  /* 0x0000c00006077824 */ /* 0x100fe200078e0215 */
[----:B------:R-:W-:Y:S01]  /*bbd0*/  R2UR UR34, R20 ;  /* 0x00000000142272ca */ /* 0x000fe200000e0000 */
[----:B------:R-:W-:Y:S01]  /*bbe0*/  IMAD R21, R6, 0x8000, R21 ;  /* 0x0000800006157824 */ /* 0x000fe200078e0215 */
[----:B------:R-:W-:Y:S01]  /*bbf0*/  R2UR UR33, R12 ;  /* 0x000000000c2172ca */ /* 0x000fe200000e0000 */
[----:B------:R-:W-:Y:S01]  /*bc00*/  UIADD3 UR14, UP0, UR38, 0xf0, URZ ;  /* 0x000000f0260e7890 */ /* 0x000fe2000ff1e03f */
[----:B------:R-:W-:Y:S01]  /*bc10*/  R2UR UR24, R7 ;  /* 0x00000000071872ca */ /* 0x000fe200000e0000 */
[----:B------:R-:W-:Y:S01]  /*bc20*/  UIADD3 UR40, UP1, UR38, 0x1f0, URZ ;  /* 0x000001f026287890 */ /* 0x000fe2000ff3e03f */
[----:B------:R-:W-:Y:S01]  /*bc30*/  R2UR UR8, R21 ;  /* 0x00000000150872ca */ /* 0x000fe200000e0000 */
[----:B------:R-:W-:Y:S01]  /*bc40*/  UIADD3.X UR15, URZ, UR39, URZ, UP0, !UPT ;  /* 0x000000273f0f7290 */ /* 0x000fe200087fe43f */
[----:B------:R-:W-:Y:S01]  /*bc50*/  R2UR UR36, R8 ;  /* 0x00000000082472ca */ /* 0x000fe200000e0000 */
[----:B------:R-:W-:Y:S01]  /*bc60*/  UIADD3.X UR41, URZ, UR39, URZ, UP1, !UPT ;  /* 0x000000273f297290 */ /* 0x000fe20008ffe43f */
[----:B------:R-:W-:Y:S01]  /*bc70*/  R2UR UR35, R14 ;  /* 0x000000000e2372ca */ /* 0x000fe200000e0000 */
[----:B------:R-:W-:Y:S01]  /*bc80*/  VIADD R6, R6, 0x1 ;  /* 0x0000000106067836 */ /* 0x000fe20000000000 */
[----:B------:R-:W-:Y:S01]  /*bc90*/  IADD3 R4, R4, -0x1, RZ ;  /* 0xffffffff04047810 */ /* 0x000fe20007ffe0ff */
[----:B------:R-:W-:Y:S01]  /*bca0*/  UIADD3 UR26, UR34, 0x40, URZ ;  /* 0x00000040221a7890 */ /* 0x000fe2000fffe03f */
[----:B------:R-:W-:Y:S01]  /*bcb0*/  R2UR UR19, R15 ;  /* 0x000000000f1372ca */ /* 0x000fe200000e0000 */
[----:B------:R-:W-:Y:S01]  /*bcc0*/  UMOV UR22, 0x0 ;  /* 0x0000000000167882 */ /* 0x000fe20000000000 */
[----:B------:R-:W-:Y:S01]  /*bcd0*/  ISETP.GT.AND P3, PT, R4, 0x1, PT ;  /* 0x000000010400780c */ /* 0x000fe20003f64270 */
[----:B------:R-:W-:Y:S01]  /*bce0*/  UIADD3 UR32, UR24, 0x100, URZ ;  /* 0x0000010018207890 */ /* 0x000fe2000fffe03f */
[----:B------:R-:W-:Y:S01]  /*bcf0*/  ISETP.NE.AND P1, PT, R6, 0x2, PT ;  /* 0x000000020600780c */ /* 0x000fe20003f25270 */
[----:B------:R-:W-:Y:S01]  /*bd00*/  UIADD3 UR24, UR24, 0x6100, URZ ;  /* 0x0000610018187890 */ /* 0x000fe2000fffe03f */
[----:B------:R-:W-:Y:S01]  /*bd10*/  VIADD R20, R20, 0x80 ;  /* 0x0000008014147836 */ /* 0x000fe20000000000 */
[----:B------:R-:W-:Y:S01]  /*bd20*/  UIADD3 UR16, UR8, 0x18100, URZ ;  /* 0x0001810008107890 */ /* 0x000fe2000fffe03f */
[----:B------:R-:W-:Y:S01]  /*bd30*/  SEL R12, RZ, 0x1, P1 ;  /* 0x00000001ff0c7807 */ /* 0x000fe20000800000 */
[----:B------:R-:W-:Y:S01]  /*bd40*/  UIADD3 UR8, UR8, 0x1c100, URZ ;  /* 0x0001c10008087890 */ /* 0x000fe2000fffe03f */
[----:B------:R-:W-:Y:S01]  /*bd50*/  SEL R6, R6, RZ, P1 ;  /* 0x000000ff06067207 */ /* 0x000fe20000800000 */
[----:B------:R-:W-:Y:S01]  /*bd60*/  UMOV UR23, 0x10000000 ;  /* 0x1000000000177882 */ /* 0x000fe20000000000 */
[----:B------:R-:W-:Y:S01]  /*bd70*/  UMOV UR25, UR33 ;  /* 0x0000002100197c82 */ /* 0x000fe20008000000 */
[----:B------:R-:W-:Y:S01]  /*bd80*/  UMOV UR28, UR36 ;  /* 0x00000024001c7c82 */ /* 0x000fe20008000000 */
[----:B------:R-:W-:Y:S01]  /*bd90*/  UMOV UR27, UR35 ;  /* 0x00000023001b7c82 */ /* 0x000fe20008000000 */
[----:B------:R-:W-:Y:S01]  /*bda0*/  UMOV UR17, UR33 ;  /* 0x0000002100117c82 */ /* 0x000fe20008000000 */
[----:B------:R-:W-:Y:S01]  /*bdb0*/  UMOV UR18, UR34 ;  /* 0x0000002200127c82 */ /* 0x000fe20008000000 */
[----:B------:R-:W-:Y:S01]  /*bdc0*/  UMOV UR20, UR36 ;  /* 0x0000002400147c82 */ /* 0x000fe20008000000 */
[----:B------:R0:W-:Y:S01]  /*bdd0*/  UTMALDG.3D [UR32], [UR14], desc[UR22] ;  /* 0x000016200e0075b4 */ /* 0x0001e20008011000 */
[----:B------:R-:W-:Y:S01]  /*bde0*/  UMOV UR9, UR33 ;  /* 0x0000002100097c82 */ /* 0x000fe20008000000 */
[----:B------:R-:W-:Y:S01]  /*bdf0*/  UMOV UR11, UR19 ;  /* 0x00000013000b7c82 */ /* 0x000fe20008000000 */
[----:B------:R-:W-:Y:S01]  /*be00*/  UMOV UR12, UR36 ;  /* 0x00000024000c7c82 */ /* 0x000fe20008000000 */
[----:B------:R-:W-:Y:S01]  /*be10*/  UMOV UR10, UR26 ;  /* 0x0000001a000a7c82 */ /* 0x000fe20008000000 */
[----:B------:R-:W-:Y:S01]  /*be20*/  LOP3.LUT R5, R5, R12, RZ, 0x3c, !PT ;  /* 0x0000000c05057212 */ /* 0x000fe200078e3cff */
[----:B------:R0:W-:Y:S01]  /*be30*/  UTMALDG.3D [UR24], [UR14], desc[UR22] ;  /* 0x000016180e0075b4 */ /* 0x0001e20008011000 */
[----:B------:R0:W-:Y:S01]  /*be40*/  UTMALDG.3D [UR16], [UR40], desc[UR22] ;  /* 0x00001610280075b4 */ /* 0x0001e20008011000 */
[----:B------:R0:W-:Y:S02]  /*be50*/  UTMALDG.3D [UR8], [UR40], desc[UR22] ;  /* 0x00001608280075b4 */ /* 0x0001e40008011000 */
[----:B0-----:R-:W-:Y:S05]  /*be60*/  @P3 BRA `(.L_x_295) ;  /* 0xfffffffc00183947 */ /* 0x001fea000383ffff */
.L_x_291:
[----:B------:R-:W-:Y:S05]  /*be70*/  BSYNC B1 ;  /* 0x0000000000017941 */ /* 0x000fea0003800000 */
.L_x_290:
[----:B------:R-:W-:Y:S01]  /*be80*/  LOP3.LUT P3, RZ, R11, 0xff, RZ, 0xc0, !PT ;  /* 0x000000ff0bff7812 */ /* 0x000fe2000786c0ff */
[----:B------:R-:W-:Y:S01]  /*be90*/  IMAD.IADD R0, R13, 0x1, R0 ;  /* 0x000000010d007824 */ /* 0x000fe200078e0200 */
[----:B------:R-:W-:Y:S01]  /*bea0*/  IADD3 R16, P4, R16, UR30, RZ ;  /* 0x0000001e10107c10 */ /* 0x000fe2000ff9e0ff */
[----:B------:R-:W-:Y:S01]  /*beb0*/  ULDC.64 UR8, c[0x0][0x650] ;  /* 0x0001940000087ab9 */ /* 0x000fe20000000a00 */
[----:B------:R-:W-:Y:S01]  /*bec0*/  BSSY B1, `(.L_x_296) ;  /* 0x000006b000017945 */ /* 0x000fe20003800000 */
[----:B------:R-:W-:Y:S01]  /*bed0*/  IMAD.MOV.U32 R7, RZ, RZ, -0x1 ;  /* 0xffffffffff077424 */ /* 0x000fe200078e00ff */
[----:B------:R-:W-:Y:S01]  /*bee0*/  SHF.R.U32.HI R4, RZ, 0x1, R0 ;  /* 0x00000001ff047819 */ /* 0x000fe20000011600 */
[----:B------:R-:W-:Y:S01]  /*bef0*/  IMAD.MOV.U32 R9, RZ, RZ, -0x1 ;  /* 0xffffffffff097424 */ /* 0x000fe200078e00ff */
[----:B------:R-:W-:Y:S01]  /*bf00*/  ISETP.GT.U32.AND P1, PT, R0, 0x1, PT ;  /* 0x000000010000780c */ /* 0x000fe20003f24070 */
[----:B------:R-:W-:Y:S01]  /*bf10*/  IMAD.MOV.U32 R8, RZ, RZ, -0x1 ;  /* 0xffffffffff087424 */ /* 0x000fe200078e00ff */
[----:B------:R-:W-:-:S02]  /*bf20*/  LOP3.LUT R4, R4, 0x1, RZ, 0xc0, !PT ;  /* 0x0000000104047812 */ /* 0x000fc400078ec0ff */
[----:B------:R-:W-:Y:S01]  /*bf30*/  ISETP.LT.U32.AND P1, PT, R13, 0x2, P1 ;  /* 0x000000020d00780c */ /* 0x000fe20000f21070 */
[----:B------:R-:W0:Y:S01]  /*bf40*/  @P3 S2R R6, SR_CgaCtaId ;  /* 0x0000000000063919 */ /* 0x000e220000008800 */
[----:B------:R-:W-:Y:S02]  /*bf50*/  @P3 MOV R5, 0x400 ;  /* 0x0000040000053802 */ /* 0x000fe40000000f00 */
[----:B------:R-:W-:Y:S02]  /*bf60*/  IADD3.X R17, R17, UR7, RZ, P4, !PT ;  /* 0x0000000711117c10 */ /* 0x000fe4000a7fe4ff */
[----:B------:R-:W-:Y:S02]  /*bf70*/  ISETP.GE.U32.AND P4, PT, R16, UR8, PT ;  /* 0x0000000810007c0c */ /* 0x000fe4000bf86070 */
[----:B------:R-:W-:Y:S02]  /*bf80*/  LOP3.LUT R0, R0, 0x1, RZ, 0xc0, !PT ;  /* 0x0000000100007812 */ /* 0x000fe400078ec0ff */
[----:B------:R-:W-:-:S02]  /*bf90*/  PRMT R11, RZ, 0x7610, R11 ;  /* 0x00007610ff0b7816 */ /* 0x000fc4000000000b */
[----:B0-----:R-:W-:-:S04]  /*bfa0*/  @P3 LEA R5, R6, R5, 0x18 ;  /* 0x0000000506053211 */ /* 0x001fc800078ec0ff */
[----:B------:R0:W-:Y:S01]  /*bfb0*/  @P3 SYNCS.ARRIVE.TRANS64.A1T0 RZ, [R5+URZ+0x38], RZ ;  /* 0x000038ff05ff39a7 */ /* 0x0001e2000810003f */
[----:B------:R-:W-:Y:S02]  /*bfc0*/  ISETP.NE.U32.AND P3, PT, R4, 0x1, PT ;  /* 0x000000010400780c */ /* 0x000fe40003f65070 */
[----:B------:R-:W-:Y:S02]  /*bfd0*/  SEL R4, RZ, 0x1, !P1 ;  /* 0x00000001ff047807 */ /* 0x000fe40004800000 */
[----:B------:R-:W-:Y:S02]  /*bfe0*/  ISETP.GE.U32.AND.EX P1, PT, R17, UR9, PT, P4 ;  /* 0x0000000911007c0c */ /* 0x000fe4000bf26140 */
[----:B------:R-:W-:-:S04]  /*bff0*/  ISETP.GT.U32.AND P3, PT, R13, 0x1, !P3 ;  /* 0x000000010d00780c */ /* 0x000fc80005f64070 */
[----:B0-----:R-:W-:-:S04]  /*c000*/  SEL R5, RZ, 0x1, !P3 ;  /* 0x00000001ff057807 */ /* 0x001fc80005800000 */
[--C-:B------:R-:W-:Y:S02]  /*c010*/  LOP3.LUT R3, R5, R3, R4.reuse, 0x96, !PT ;  /* 0x0000000305037212 */ /* 0x100fe400078e9604 */
[----:B------:R-:W-:Y:S01]  /*c020*/  PRMT R4, RZ, 0x7610, R4 ;  /* 0x00007610ff047816 */ /* 0x000fe20000000004 */
[----:B------:R-:W-:Y:S06]  /*c030*/  @P1 BRA `(.L_x_297) ;  /* 0x00000004004c1947 */ /* 0x000fec0003800000 */
[----:B------:R-:W-:Y:S01]  /*c040*/  ULDC.64 UR8, c[0x0][0x628] ;  /* 0x00018a0000087ab9 */ /* 0x000fe20000000a00 */
[----:B------:R-:W0:Y:S01]  /*c050*/  S2R R14, SR_CTAID.X ;  /* 0x00000000000e7919 */ /* 0x000e220000002500 */
[----:B------:R-:W-:Y:S01]  /*c060*/  ISETP.NE.U32.AND P1, PT, RZ, UR8, PT ;  /* 0x00000008ff007c0c */ /* 0x000fe2000bf25070 */
[----:B------:R-:W-:Y:S01]  /*c070*/  ULDC UR11, c[0x0][0x630] ;  /* 0x00018c00000b7ab9 */ /* 0x000fe20000000800 */
[----:B------:R-:W-:Y:S01]  /*c080*/  MOV R4, R16 ;  /* 0x0000001000047202 */ /* 0x000fe20000000f00 */
[----:B------:R-:W1:Y:S01]  /*c090*/  S2R R12, SR_CTAID.Y ;  /* 0x00000000000c7919 */ /* 0x000e620000002600 */
[----:B------:R-:W-:Y:S01]  /*c0a0*/  ISETP.NE.AND.EX P1, PT, RZ, UR9, PT, P1 ;  /* 0x00000009ff007c0c */ /* 0x000fe2000bf25310 */
[----:B------:R-:W-:-:S12]  /*c0b0*/  IMAD.MOV.U32 R5, RZ, RZ, R17 ;  /* 0x000000ffff057224 */ /* 0x000fd800078e0011 */
[----:B------:R-:W-:Y:S05]  /*c0c0*/  @!P1 BRA `(.L_x_298) ;  /* 0x0000000000289947 */ /* 0x000fea0003800000 */
[----:B------:R-:W-:Y:S02]  /*c0d0*/  ULDC UR10, c[0x0][0x634] ;  /* 0x00018d00000a7ab9 */ /* 0x000fe40000000800 */
[----:B------:R-:W-:-:S05]  /*c0e0*/  IADD3 R9, P1, R16, UR10, RZ ;  /* 0x0000000a10097c10 */ /* 0x000fca000ff3e0ff */
[----:B------:R-:W-:-:S04]  /*c0f0*/  IMAD.X R15, RZ, RZ, R17, P1 ;  /* 0x000000ffff0f7224 */ /* 0x000fc800008e0611 */
[----:B------:R-:W-:-:S04]  /*c100*/  IMAD.WIDE.U32 R6, R15, UR8, RZ ;  /* 0x000000080f067c25 */ /* 0x000fc8000f8e00ff */
[----:B------:R-:W-:-:S04]  /*c110*/  IMAD.WIDE.U32 R6, P1, R9, UR9, R6 ;  /* 0x0000000909067c25 */ /* 0x000fc8000f820006 */
[----:B------:R-:W-:-:S04]  /*c120*/  IMAD.WIDE.U32 R8, R9, UR8, RZ ;  /* 0x0000000809087c25 */ /* 0x000fc8000f8e00ff */
[----:B------:R-:W-:Y:S01]  /*c130*/  IMAD.X R5, RZ, RZ, RZ, P1 ;  /* 0x000000ffff057224 */ /* 0x000fe200008e06ff */
[----:B------:R-:W-:Y:S01]  /*c140*/  IADD3 RZ, P1, R9, R6, RZ ;  /* 0x0000000609ff7210 */ /* 0x000fe20007f3e0ff */
[----:B------:R-:W-:-:S04]  /*c150*/  IMAD.MOV.U32 R4, RZ, RZ, R7 ;  /* 0x000000ffff047224 */ /* 0x000fc800078e0007 */
[----:B------:R-:W-:-:S08]  /*c160*/  IMAD.WIDE.U32.X R4, R15, UR9, R4, P1 ;  /* 0x000000090f047c25 */ /* 0x000fd000088e0404 */
.L_x_298:
[--C-:B------:R-:W-:Y:S01]  /*c170*/  SHF.R.U64 R8, R4, UR11, R5.reuse ;  /* 0x0000000b04087c19 */ /* 0x100fe20008001205 */
[----:B------:R-:W-:Y:S01]  /*c180*/  ULDC.64 UR8, c[0x0][0x620] ;  /* 0x0001880000087ab9 */ /* 0x000fe20000000a00 */
[----:B------:R-:W-:Y:S01]  /*c190*/  SHF.R.U32.HI R4, RZ, UR11, R5 ;  /* 0x0000000bff047c19 */ /* 0x000fe20008011605 */
[----:B------:R-:W2:Y:S01]  /*c1a0*/  LDC R25, c[0x0][0x144] ;  /* 0x00005100ff197b82 */ /* 0x000ea20000000800 */
[----:B------:R-:W-:Y:S01]  /*c1b0*/  IADD3 R7, P1, RZ, -R8, RZ ;  /* 0x80000008ff077210 */ /* 0x000fe20007f3e0ff */
[----:B------:R-:W-:Y:S01]  /*c1c0*/  ULDC.64 UR12, c[0x0][0x640] ;  /* 0x00019000000c7ab9 */ /* 0x000fe20000000a00 */
[----:B0-----:R-:W-:Y:S01]  /*c1d0*/  I2FP.F32.U32 R9, R14 ;  /* 0x0000000e00097245 */ /* 0x001fe20000201000 */
[----:B------:R-:W-:Y:S02]  /*c1e0*/  ULDC UR10, c[0x0][0x608] ;  /* 0x00018200000a7ab9 */ /* 0x000fe40000000800 */
[----:B------:R-:W-:Y:S01]  /*c1f0*/  IMAD.X R4, RZ, RZ, ~R4, P1 ;  /* 0x000000ffff047224 */ /* 0x000fe200008e0e04 */
[----:B------:R-:W-:Y:S01]  /*c200*/  ISETP.NE.U32.AND P1, PT, RZ, UR12, PT ;  /* 0x0000000cff007c0c */ /* 0x000fe2000bf25070 */
[----:B------:R-:W0:Y:S02]  /*c210*/  LDC R21, c[0x0][0x148] ;  /* 0x00005200ff157b82 */ /* 0x000e240000000800 */
[----:B------:R-:W-:Y:S01]  /*c220*/  IMAD R6, R4, UR8, RZ ;  /* 0x0000000804067c24 */ /* 0x000fe2000f8e02ff */
[----:B------:R-:W-:Y:S01]  /*c230*/  ISETP.NE.AND.EX P1, PT, RZ, UR13, PT, P1 ;  /* 0x0000000dff007c0c */ /* 0x000fe2000bf25310 */
[----:B------:R-:W-:Y:S01]  /*c240*/  IMAD.WIDE.U32 R4, R7, UR8, R16 ;  /* 0x0000000807047c25 */ /* 0x000fe2000f8e0010 */
[----:B------:R-:W-:-:S03]  /*c250*/  ULDC UR8, c[0x0][0x150] ;  /* 0x0000540000087ab9 */ /* 0x000fc60000000800 */
[----:B------:R-:W-:Y:S02]  /*c260*/  IMAD R7, R7, UR9, R6 ;  /* 0x0000000907077c24 */ /* 0x000fe4000f8e0206 */
[----:B------:R-:W-:Y:S01]  /*c270*/  FMUL R6, R9, UR8 ;  /* 0x0000000809067c20 */ /* 0x000fe20008400000 */
[----:B------:R-:W-:Y:S01]  /*c280*/  ULDC UR8, c[0x0][0x618] ;  /* 0x0001860000087ab9 */ /* 0x000fe20000000800 */
[----:B------:R-:W-:Y:S01]  /*c290*/  ULDC UR9, c[0x0][0x154] ;  /* 0x0000550000097ab9 */ /* 0x000fe20000000800 */
[----:B------:R-:W-:-:S03]  /*c2a0*/  IADD3 R5, R5, R7, RZ ;  /* 0x0000000705057210 */ /* 0x000fc60007ffe0ff */
[----:B------:R-:W3:Y:S01]  /*c2b0*/  F2I.U32.TRUNC.NTZ R6, R6 ;  /* 0x0000000600067305 */ /* 0x000ee2000020f000 */
[----:B------:R-:W-:Y:S02]  /*c2c0*/  SHF.R.U64 R9, R4, UR8, R5 ;  /* 0x0000000804097c19 */ /* 0x000fe40008001205 */
[----:B-1----:R-:W-:-:S05]  /*c2d0*/  I2FP.F32.U32 R4, R12 ;  /* 0x0000000c00047245 */ /* 0x002fca0000201000 */
[----:B------:R-:W-:Y:S01]  /*c2e0*/  FMUL R22, R4, UR9 ;  /* 0x0000000904167c20 */ /* 0x000fe20008400000 */
[----:B------:R-:W-:Y:S01]  /*c2f0*/  SHF.R.U32.HI R4, RZ, UR8, R5 ;  /* 0x00000008ff047c19 */ /* 0x000fe20008011605 */
[----:B------:R-:W-:-:S03]  /*c300*/  ULDC UR8, c[0x0][0x658] ;  /* 0x0001960000087ab9 */ /* 0x000fc60000000800 */
[--C-:B------:R-:W-:Y:S01]  /*c310*/  SHF.R.U64 R20, R9, UR10, R4.reuse ;  /* 0x0000000a09147c19 */ /* 0x100fe20008001204 */
[----:B------:R-:W1:Y:S01]  /*c320*/  F2I.U32.TRUNC.NTZ R22, R22 ;  /* 0x0000001600167305 */ /* 0x000e62000020f000 */
[----:B------:R-:W-:Y:S01]  /*c330*/  SHF.R.U32.HI R5, RZ, UR10, R4 ;  /* 0x0000000aff057c19 */ /* 0x000fe20008011604 */
[----:B---3--:R-:W-:-:S03]  /*c340*/  IMAD.MOV R6, RZ, RZ, -R6 ;  /* 0x000000ffff067224 */ /* 0x008fc600078e0a06 */
[--C-:B------:R-:W-:Y:S01]  /*c350*/  SHF.R.U64 R15, R20, UR8, R5.reuse ;  /* 0x00000008140f7c19 */ /* 0x100fe20008001205 */
[----:B--2---:R-:W-:Y:S01]  /*c360*/  IMAD R14, R25, R6, R14 ;  /* 0x00000006190e7224 */ /* 0x004fe200078e020e */
[----:B------:R-:W-:-:S03]  /*c370*/  SHF.R.U32.HI R23, RZ, UR8, R5 ;  /* 0x00000008ff177c19 */ /* 0x000fc60008011605 */
[----:B------:R-:W-:Y:S02]  /*c380*/  IMAD.MOV.U32 R4, RZ, RZ, R15 ;  /* 0x000000ffff047224 */ /* 0x000fe400078e000f */
[----:B------:R-:W-:Y:S01]  /*c390*/  IMAD.MOV.U32 R5, RZ, RZ, R23 ;  /* 0x000000ffff057224 */ /* 0x000fe200078e0017 */
[----:B-1----:R-:W-:Y:S06]  /*c3a0*/  @!P1 BRA `(.L_x_299) ;  /* 0x0000000000289947 */ /* 0x002fec0003800000 */
[----:B------:R-:W-:Y:S02]  /*c3b0*/  ULDC UR8, c[0x0][0x64c] ;  /* 0x0001930000087ab9 */ /* 0x000fe40000000800 */
[----:B------:R-:W-:-:S05]  /*c3c0*/  IADD3 R5, P1, R15, UR8, RZ ;  /* 0x000000080f057c10 */ /* 0x000fca000ff3e0ff */
[----:B------:R-:W-:-:S04]  /*c3d0*/  IMAD.X R23, RZ, RZ, R23, P1 ;  /* 0x000000ffff177224 */ /* 0x000fc800008e0617 */
[----:B------:R-:W-:-:S04]  /*c3e0*/  IMAD.WIDE.U32 R6, R23, UR12, RZ ;  /* 0x0000000c17067c25 */ /* 0x000fc8000f8e00ff */
[----:B------:R-:W-:-:S04]  /*c3f0*/  IMAD.WIDE.U32 R6, P1, R5, UR13, R6 ;  /* 0x0000000d05067c25 */ /* 0x000fc8000f820006 */
[----:B------:R-:W-:Y:S01]  /*c400*/  IMAD.WIDE.U32 R4, R5, UR12, RZ ;  /* 0x0000000c05047c25 */ /* 0x000fe2000f8e00ff */
[----:B------:R-:W-:-:S04]  /*c410*/  MOV R4, R7 ;  /* 0x0000000700047202 */ /* 0x000fc80000000f00 */
[----:B------:R-:W-:Y:S01]  /*c420*/  IADD3 RZ, P3, R5, R6, RZ ;  /* 0x0000000605ff7210 */ /* 0x000fe20007f7e0ff */
[----:B------:R-:W-:-:S04]  /*c430*/  IMAD.X R5, RZ, RZ, RZ, P1 ;  /* 0x000000ffff057224 */ /* 0x000fc800008e06ff */
[----:B------:R-:W-:-:S08]  /*c440*/  IMAD.WIDE.U32.X R4, R23, UR13, R4, P3 ;  /* 0x0000000d17047c25 */ /* 0x000fd000098e0404 */
.L_x_299:
[----:B------:R-:W-:Y:S01]  /*c450*/  ISETP.NE.AND P1, PT, R2, 0x1, PT ;  /* 0x000000010200780c */ /* 0x000fe20003f25270 */
[----:B------:R-:W-:Y:S01]  /*c460*/  ULDC UR8, c[0x0][0x648] ;  /* 0x0001920000087ab9 */ /* 0x000fe20000000800 */
[----:B------:R-:W-:Y:S01]  /*c470*/  LOP3.LUT R20, R20, UR6, RZ, 0xc0, !PT ;  /* 0x0000000614147c12 */ /* 0x000fe2000f8ec0ff */
[----:B------:R-:W-:Y:S01]  /*c480*/  IMAD.MOV R22, RZ, RZ, -R22 ;  /* 0x000000ffff167224 */ /* 0x000fe200078e0a16 */
[----:B------:R-:W-:Y:S01]  /*c490*/  SHF.R.U64 R5, R4, UR8, R5 ;  /* 0x0000000804057c19 */ /* 0x000fe20008001205 */
[----:B------:R-:W-:Y:S01]  /*c4a0*/  ULDC UR8, c[0x0][0x638] ;  /* 0x00018e0000087ab9 */ /* 0x000fe20000000800 */
[----:B------:R-:W-:Y:S01]  /*c4b0*/  LOP3.LUT R6, R9, UR4, RZ, 0xc0, !PT ;  /* 0x0000000409067c12 */ /* 0x000fe2000f8ec0ff */
[----:B------:R-:W-:Y:S02]  /*c4c0*/  ULDC UR9, c[0x0][0x610] ;  /* 0x0001840000097ab9 */ /* 0x000fe40000000800 */
[----:B------:R-:W-:Y:S02]  /*c4d0*/  IMAD.MOV R4, RZ, RZ, -R5 ;  /* 0x000000ffff047224 */ /* 0x000fe400078e0a05 */
[----:B------:R-:W-:-:S02]  /*c4e0*/  IMAD R5, R5, UR5, R20 ;  /* 0x0000000505057c24 */ /* 0x000fc4000f8e0214 */
[----:B0-----:R-:W-:Y:S02]  /*c4f0*/  @P1 IMAD R14, R21, R22, R12 ;  /* 0x00000016150e1224 */ /* 0x001fe400078e020c */
[----:B------:R-:W-:Y:S01]  /*c500*/  IMAD R15, R4, UR8, R15 ;  /* 0x00000008040f7c24 */ /* 0x000fe2000f8e020f */
[----:B------:R-:W-:Y:S01]  /*c510*/  ULDC UR8, c[0x0][0x600] ;  /* 0x0001800000087ab9 */ /* 0x000fe20000000800 */
[----:B------:R-:W-:Y:S02]  /*c520*/  IMAD R14, R5, UR9, R14 ;  /* 0x00000009050e7c24 */ /* 0x000fe4000f8e020e */
[----:B------:R-:W-:Y:S02]  /*c530*/  IMAD R15, R15, UR8, R6 ;  /* 0x000000080f0f7c24 */ /* 0x000fe4000f8e0206 */
[----:B------:R-:W-:-:S03]  /*c540*/  IMAD.MOV.U32 R4, RZ, RZ, 0x1 ;  /* 0x00000001ff047424 */ /* 0x000fc600078e00ff */
[----:B------:R-:W-:Y:S02]  /*c550*/  SEL R9, R15, R14, !P1 ;  /* 0x0000000e0f097207 */ /* 0x000fe40004800000 */
[----:B------:R-:W-:-:S07]  /*c560*/  SEL R7, R14, R15, !P1 ;  /* 0x0000000f0e077207 */ /* 0x000fce0004800000 */
.L_x_297:
[----:B------:R-:W-:Y:S05]  /*c570*/  BSYNC B1 ;  /* 0x0000000000017941 */ /* 0x000fea0003800000 */
.L_x_296:
[----:B------:R-:W-:-:S13]  /*c580*/  LOP3.LUT P1, RZ, R4, 0xff, RZ, 0xc0, !PT ;  /* 0x000000ff04ff7812 */ /* 0x000fda000782c0ff */
[----:B------:R-:W-:Y:S05]  /*c590*/  @P1 BRA `(.L_x_300) ;  /* 0xfffffff400181947 */ /* 0x000fea000383ffff */
[----:B------:R-:W-:Y:S05]  /*c5a0*/  BSYNC B0 ;  /* 0x0000000000007941 */ /* 0x000fea0003800000 */
.L_x_288:
[----:B------:R-:W-:-:S03]  /*c5b0*/  UMOV UR8, 0xffffffff ;  /* 0xffffffff00087882 */ /* 0x000fc60000000000 */
[----:B------:R-:W-:Y:S05]  /*c5c0*/  BRA.DIV UR8, `(.L_x_301) ;  /* 0x0000000208d07947 */ /* 0x000fea000b800000 */
[----:B------:R-:W-:-:S13]  /*c5d0*/  ELECT P6, URZ, PT ;  /* 0x00000000003f782f */ /* 0x000fda00038c0000 */
.L_x_313:
[----:B------:R-:W-:Y:S04]  /*c5e0*/  BSSY B0, `(.L_x_302) ;  /* 0x0000019000007945 */ /* 0x000fe80003800000 */
[----:B------:R-:W-:Y:S05]  /*c5f0*/  @!P6 BRA `(.L_x_303) ;  /* 0x00000000005ce947 */ /* 0x000fea0003800000 */
[----:B------:R-:W-:-:S04]  /*c600*/  LOP3.LUT R19, R19, 0x2, RZ, 0xfc, !PT ;  /* 0x0000000213137812 */ /* 0x000fc800078efcff */
[----:B------:R-:W-:-:S13]  /*c610*/  ISETP.NE.AND P0, PT, R19, 0x3, PT ;  /* 0x000000031300780c */ /* 0x000fda0003f05270 */
[----:B------:R-:W-:Y:S05]  /*c620*/  @!P0 BRA `(.L_x_304) ;  /* 0x0000000000048947 */ /* 0x000fea0003800000 */
[----:B------:R-:W-:Y:S01]  /*c630*/  BPT.TRAP 0x1 ;  /* 0x000000040000795c */ /* 0x000fe20000300000 */
.L_x_304:
[----:B------:R-:W0:Y:S01]  /*c640*/  S2R R5, SR_CgaCtaId ;  /* 0x0000000000057919 */ /* 0x000e220000008800 */
[----:B------:R-:W-:Y:S02]  /*c650*/  MOV R2, 0x400 ;  /* 0x0000040000027802 */ /* 0x000fe40000000f00 */
[----:B------:R-:W-:Y:S02]  /*c660*/  SHF.L.U32 R4, R3, 0x1f, RZ ;  /* 0x0000001f03047819 */ /* 0x000fe400000006ff */
[----:B0-----:R-:W-:-:S05]  /*c670*/  LEA R5, R5, R2, 0x18 ;  /* 0x0000000205057211 */ /* 0x001fca00078ec0ff */
[----:B------:R-:W-:-:S04]  /*c680*/  VIADD R5, R5, 0x10 ;  /* 0x0000001005057836 */ /* 0x000fc80000000000 */
[C---:B------:R-:W-:Y:S01]  /*c690*/  IMAD R7, R0.reuse, 0x8, R5 ;  /* 0x0000000800077824 */ /* 0x040fe200078e0205 */
[----:B------:R-:W-:-:S03]  /*c6a0*/  IADD3 R0, R0, 0x1, RZ ;  /* 0x0000000100007810 */ /* 0x000fc60007ffe0ff */
[----:B------:R-:W0:Y:S01]  /*c6b0*/  SYNCS.PHASECHK.TRANS64.TRYWAIT P0, [R7+URZ], R4 ;  /* 0x00000004070075a7 */ /* 0x000e22000800017f */
[----:B------:R-:W-:-:S04]  /*c6c0*/  ISETP.NE.AND P1, PT, R0, 0x2, PT ;  /* 0x000000020000780c */ /* 0x000fc80003f25270 */
[----:B------:R-:W-:Y:S02]  /*c6d0*/  SEL R2, RZ, 0x1, P1 ;  /* 0x00000001ff027807 */ /* 0x000fe40000800000 */
[----:B------:R-:W-:Y:S02]  /*c6e0*/  SEL R0, R0, RZ, P1 ;  /* 0x000000ff00007207 */ /* 0x000fe40000800000 */
[----:B------:R-:W-:Y:S01]  /*c6f0*/  LOP3.LUT R2, R3, R2, RZ, 0x3c, !PT ;  /* 0x0000000203027212 */ /* 0x000fe200078e3cff */
[----:B0-----:R-:W-:Y:S06]  /*c700*/  @!P0 BRA `(.L_x_305) ;  /* 0x0000000000a08947 */ /* 0x001fec0003800000 */
.L_x_314:
[----:B------:R-:W-:Y:S01]  /*c710*/  IMAD R5, R0, 0x8, R5 ;  /* 0x0000000800057824 */ /* 0x000fe200078e0205 */
[----:B------:R-:W-:-:S07]  /*c720*/  SHF.L.U32 R0, R2, 0x1f, RZ ;  /* 0x0000001f02007819 */ /* 0x000fce00000006ff */
.L_x_306:
[----:B-1----:R1:W2:Y:S02]  /*c730*/  SYNCS.PHASECHK.TRANS64.TRYWAIT P0, [R5+URZ], R0 ;  /* 0x00000000050075a7 */ /* 0x0022a4000800017f */
[----:B--2---:R-:W-:Y:S05]  /*c740*/  @!P0 NANOSLEEP.SYNCS 0x989680 ;  /* 0x009896800000895d */ /* 0x004fea0003900000 */
[----:B------:R-:W2:Y:S02]  /*c750*/  @!P0 SYNCS.PHASECHK.TRANS64 P0, [R5+URZ], R0 ;  /* 0x00000000050085a7 */ /* 0x000ea4000800007f */
[----:B--2---:R-:W-:Y:S05]  /*c760*/  @!P0 BRA `(.L_x_306) ;  /* 0xfffffffc00f08947 */ /* 0x004fea000383ffff */
.L_x_303:
[----:B------:R-:W-:Y:S05]  /*c770*/  BSYNC B0 ;  /* 0x0000000000007941 */ /* 0x000fea0003800000 */
.L_x_302:
[----:B------:R-:W-:Y:S05]  /*c780*/  EXIT ;  /* 0x000000000000794d */ /* 0x000fea0003800000 */
.L_x_17:
[----:B---3--:R3:W4:Y:S02]  /*c790*/  SYNCS.PHASECHK.TRANS64.TRYWAIT P1, [R3+URZ], R0 ;  /* 0x00000000030075a7 */ /* 0x008724000802017f */
[----:B----4-:R-:W-:Y:S05]  /*c7a0*/  @!P1 NANOSLEEP.SYNCS 0x989680 ;  /* 0x009896800000995d */ /* 0x010fea0003900000 */
[----:B------:R-:W4:Y:S02]  /*c7b0*/  @!P1 SYNCS.PHASECHK.TRANS64 P1, [R3+URZ], R0 ;  /* 0x00000000030095a7 */ /* 0x000f24000802007f */
[----:B----4-:R-:W-:Y:S05]  /*c7c0*/  @!P1 BRA `(.L_x_17) ;  /* 0xfffffffc00f09947 */ /* 0x010fea000383ffff */
[----:B------:R-:W-:Y:S05]  /*c7d0*/  BRA `(.L_x_16) ;  /* 0xffffff48007c7947 */ /* 0x000fea000383ffff */
.L_x_22:
[----:B-1----:R-:W-:-:S04]  /*c7e0*/  IMAD.U32 R4, RZ, RZ, UR9 ;  /* 0x00000009ff047e24 */ /* 0x002fc8000f8e00ff */
[----:B------:R1:W2:Y:S03]  /*c7f0*/  SYNCS.PHASECHK.TRANS64.TRYWAIT P1, [R4+URZ], R3 ;  /* 0x00000003040075a7 */ /* 0x0002a6000802017f */
[----:B--2---:R-:W-:Y:S05]  /*c800*/  @!P1 NANOSLEEP.SYNCS 0x989680 ;  /* 0x009896800000995d */ /* 0x004fea0003900000 */
[----:B------:R-:W2:Y:S02]  /*c810*/  @!P1 SYNCS.PHASECHK.TRANS64 P1, [R4+URZ], R3 ;  /* 0x00000003040095a7 */ /* 0x000ea4000802007f */
[----:B--2---:R-:W-:Y:S05]  /*c820*/  @!P1 BRA `(.L_x_22) ;  /* 0xfffffffc00ec9947 */ /* 0x004fea000383ffff */
[----:B------:R-:W-:Y:S05]  /*c830*/  BRA `(.L_x_21) ;  /* 0xffffff5000707947 */ /* 0x000fea000383ffff */
.L_x_289:
[----:B------:R-:W-:Y:S01]  /*c840*/  BSSY B1, `(.L_x_307) ;  /* 0x0000006000017945 */ /* 0x000fe20003800000 */
[----:B------:R-:W-:-:S07]  /*c850*/  IMAD.MOV.U32 R15, RZ, RZ, -0x1 ;  /* 0xffffffffff0f7424 */ /* 0x000fce00078e00ff */
[----:B------:R-:W-:Y:S05]  /*c860*/  WARPSYNC.COLLECTIVE R15, `(.L_x_308) ;  /* 0x000000000f0c7348 */ /* 0x000fea0003c00000 */
[----:B------:R-:W-:Y:S02]  /*c870*/  ELECT P6, UR62, PT ;  /* 0x00000000003e782f */ /* 0x000fe400038c0000 */
[----:B------:R-:W-:Y:S01]  /*c880*/  MOV R14, UR62 ;  /* 0x0000003e000e7c02 */ /* 0x000fe20008000f00 */
[----:B------:R-:W-:Y:S10]  /*c890*/  ENDCOLLECTIVE ;  /* 0x000000000000791b */ /* 0x000ff40003800000 */
.L_x_308:
[----:B------:R-:W-:Y:S05]  /*c8a0*/  BSYNC B1 ;  /* 0x0000000000017941 */ /* 0x000fea0003800000 */
.L_x_307:
[----:B------:R-:W-:Y:S05]  /*c8b0*/  BRA `(.L_x_309) ;  /* 0xfffffff0005c7947 */ /* 0x000fea000383ffff */
.L_x_292:
[----:B0-----:R0:W1:Y:S02]  /*c8c0*/  SYNCS.PHASECHK.TRANS64.TRYWAIT P1, [R12+URZ+0x10], R7 ;  /* 0x000010070c0075a7 */ /* 0x001064000802017f */
[----:B-1----:R-:W-:Y:S05]  /*c8d0*/  @!P1 NANOSLEEP.SYNCS 0x989680 ;  /* 0x009896800000995d */ /* 0x002fea0003900000 */
[----:B------:R-:W1:Y:S02]  /*c8e0*/  @!P1 SYNCS.PHASECHK.TRANS64 P1, [R12+URZ+0x10], R7 ;  /* 0x000010070c0095a7 */ /* 0x000e64000802007f */
[----:B-1----:R-:W-:Y:S05]  /*c8f0*/  @!P1 BRA `(.L_x_292) ;  /* 0xfffffffc00f09947 */ /* 0x002fea000383ffff */
[----:B------:R-:W-:Y:S05]  /*c900*/  BRA `(.L_x_310) ;  /* 0xfffffff000907947 */ /* 0x000fea000383ffff */
.L_x_301:
[----:B------:R-:W-:Y:S01]  /*c910*/  BSSY B0, `(.L_x_311) ;  /* 0x0000006000007945 */ /* 0x000fe20003800000 */
[----:B------:R-:W-:-:S07]  /*c920*/  IMAD.MOV.U32 R15, RZ, RZ, -0x1 ;  /* 0xffffffffff0f7424 */ /* 0x000fce00078e00ff */
[----:B------:R-:W-:Y:S05]  /*c930*/  WARPSYNC.COLLECTIVE R15, `(.L_x_312) ;  /* 0x000000000f0c7348 */ /* 0x000fea0003c00000 */
[----:B------:R-:W-:Y:S02]  /*c940*/  ELECT P6, UR62, PT ;  /* 0x00000000003e782f */ /* 0x000fe400038c0000 */
[----:B------:R-:W-:Y:S01]  /*c950*/  MOV R14, UR62 ;  /* 0x0000003e000e7c02 */ /* 0x000fe20008000f00 */
[----:B------:R-:W-:Y:S10]  /*c960*/  ENDCOLLECTIVE ;  /* 0x000000000000791b */ /* 0x000ff40003800000 */
.L_x_312:
[----:B------:R-:W-:Y:S05]  /*c970*/  BSYNC B0 ;  /* 0x0000000000007941 */ /* 0x000fea0003800000 */
.L_x_311:
[----:B------:R-:W-:Y:S05]  /*c980*/  BRA `(.L_x_313) ;  /* 0xfffffffc00147947 */ /* 0x000fea000383ffff */
.L_x_305:
[----:B0-----:R0:W1:Y:S02]  /*c990*/  SYNCS.PHASECHK.TRANS64.TRYWAIT P0, [R7+URZ], R4 ;  /* 0x00000004070075a7 */ /* 0x001064000800017f */
[----:B-1----:R-:W-:Y:S05]  /*c9a0*/  @!P0 NANOSLEEP.SYNCS 0x989680 ;  /* 0x009896800000895d */ /* 0x002fea0003900000 */
[----:B------:R-:W1:Y:S02]  /*c9b0*/  @!P0 SYNCS.PHASECHK.TRANS64 P0, [R7+URZ], R4 ;  /* 0x00000004070085a7 */ /* 0x000e64000800007f */
[----:B-1----:R-:W-:Y:S05]  /*c9c0*/  @!P0 BRA `(.L_x_305) ;  /* 0xfffffffc00f08947 */ /* 0x002fea000383ffff */
[----:B------:R-:W-:Y:S05]  /*c9d0*/  BRA `(.L_x_314) ;  /* 0xfffffffc004c7947 */ /* 0x000fea000383ffff */
.L_x_315:
[----:B------:R-:W-:-:S00]  /*c9e0*/  BRA `(.L_x_315) ;  /* 0xfffffffc00fc7947 */ /* 0x000fc0000383ffff */
[----:B------:R-:W-:-:S00]  /*c9f0*/  NOP ;  /* 0x0000000000007918 */ /* 0x000fc00000000000 */
        /* <DEDUP_REMOVED lines=8> */
.L_x_316:


//--------------------- .nv.global.init           --------------------------
	.section	.nv.global.init,"aw",@progbits
.nv.global.init:
	.type		$str$22,@object
	.size		$str$22,($str$23 - $str$22)
$str$22:
        /*0000*/ 	.byte	0x6b, 0x5f, 0x74, 0x69, 0x6c, 0x65, 0x5f, 0x63, 0x6f, 0x75, 0x6e, 0x74, 0x20, 0x3e, 0x3d, 0x20
        /*0010*/ 	.byte	0x31, 0x00
	.type		$str$23,@object
	.size		$str$23,(__unnamed_1 - $str$23)
$str$23:
        /*0012*/ 	.byte	0x2f, 0x74, 0x6d, 0x70, 0x2f, 0x63, 0x75, 0x74, 0x6c, 0x61, 0x73, 0x73, 0x5f, 0x73, 0x77, 0x65
        /*0022*/ 	.byte	0x65, 0x70, 0x5f, 0x73, 0x72, 0x63, 0x2f, 0x69, 0x6e, 0x63, 0x6c, 0x75, 0x64, 0x65, 0x2f, 0x63
        /*0032*/ 	.byte	0x75, 0x74, 0x6c, 0x61, 0x73, 0x73, 0x2f, 0x67, 0x65, 0x6d, 0x6d, 0x2f, 0x63, 0x6f, 0x6c, 0x6c
        /*0042*/ 	.byte	0x65, 0x63, 0x74, 0x69, 0x76, 0x65, 0x2f, 0x73, 0x6d, 0x39, 0x30, 0x5f, 0x6d, 0x6d, 0x61, 0x5f
        /*0052*/ 	.byte	0x74, 0x6d, 0x61, 0x5f, 0x67, 0x6d, 0x6d, 0x61, 0x5f, 0x73, 0x73, 0x5f, 0x77, 0x61, 0x72, 0x70
        /*0062*/ 	.byte	0x73, 0x70, 0x65, 0x63, 0x69, 0x61, 0x6c, 0x69, 0x7a, 0x65, 0x64, 0x2e, 0x68, 0x70, 0x70, 0x00
	.type		__unnamed_1,@object
	.size		__unnamed_1,(.L_0 - __unnamed_1)
__unnamed_1:
        /*0072*/ 	.byte	0x76, 0x6f, 0x69, 0x64, 0x20, 0x63, 0x75, 0x74, 0x6c, 0x61, 0x73, 0x73, 0x3a, 0x3a, 0x67, 0x65
        /* <DEDUP_REMOVED lines=179> */
        /*0bb2*/ 	.byte	0x74, 0x65, 0x3a, 0x3a, 0x69, 0x64, 0x65, 0x6e, 0x74, 0x69, 0x74, 0x79, 0x5d, 0x00
.L_0:


//--------------------- .nv.shared._ZN7cutlass13device_kernelINS_4gemm6kernel13GemmUniversalIN4cute5tupleIJiiiiEEENS1_10collective13CollectiveMmaINS1_34MainloopSm90TmaGmmaWarpSpecializedILi2ENS5_IJNS4_1CILi1EEESB_SB_EEENS1_35KernelTmaWarpSpecializedCooperativeEEENS5_IJNSA_ILi192EEENSA_ILi128EEESG_EEENS_6half_tENS5_IJlSB_lEEESI_SJ_NS4_8TiledMMAINS4_8MMA_AtomIJNS4_4SM904GMMA26MMA_64x128x16_F32F16F16_SSILNSN_5MajorE0ELSP_0ELNSN_7ScaleInE1ELSQ_1EEEEEENS4_6LayoutINS5_IJNSA_ILi2EEESB_SB_EEENS5_IJSB_NSA_ILi0EEESW_EEEEENS5_IJNS4_10UnderscoreESZ_SZ_EEEEENS4_13SM90_TMA_LOADENS4_14ComposedLayoutINS4_7SwizzleILi3ELi4ELi3EEENS4_18smem_ptr_flag_bitsILi16EEENST_INS5_IJNSA_ILi8EEENSA_ILi64EEEEEENS5_IJS19_SB_EEEEEEEvNS4_8identityES12_S1D_vS1E_EENS_8epilogue10collective6detail29Sm90TmaWarpSpecializedAdapterINS1H_15DefaultEpilogueISI_SJ_SJ_NS1G_6thread17LinearCombinationISI_Li1EffLNS1L_9ScaleType4KindE0ELNS_15FloatRoundStyleE2ESI_EENS1_15EpilogueDefaultEEEEEvvEEEEvNT_6ParamsE --------------------------
	.section	.nv.shared._ZN7cutlass13device_kernelINS_4gemm6kernel13GemmUniversalIN4cute5tupleIJiiiiEEENS1_10collective13CollectiveMmaINS1_34MainloopSm90TmaGmmaWarpSpecializedILi2ENS5_IJNS4_1CILi1EEESB_SB_EEENS1_35KernelTmaWarpSpecializedCooperativeEEENS5_IJNSA_ILi192EEENSA_ILi128EEESG_EEENS_6half_tENS5_IJlSB_lEEESI_SJ_NS4_8TiledMMAINS4_8MMA_AtomIJNS4_4SM904GMMA26MMA_64x128x16_F32F16F16_SSILNSN_5MajorE0ELSP_0ELNSN_7ScaleInE1ELSQ_1EEEEEENS4_6LayoutINS5_IJNSA_ILi2EEESB_SB_EEENS5_IJSB_NSA_ILi0EEESW_EEEEENS5_IJNS4_10UnderscoreESZ_SZ_EEEEENS4_13SM90_TMA_LOADENS4_14ComposedLayoutINS4_7SwizzleILi3ELi4ELi3EEENS4_18smem_ptr_flag_bitsILi16EEENST_INS5_IJNSA_ILi8EEENSA_ILi64EEEEEENS5_IJS19_SB_EEEEEEEvNS4_8identityES12_S1D_vS1E_EENS_8epilogue10collective6detail29Sm90TmaWarpSpecializedAdapterINS1H_15DefaultEpilogueISI_SJ_SJ_NS1G_6thread17LinearCombinationISI_Li1EffLNS1L_9ScaleType4KindE0ELNS_15FloatRoundStyleE2ESI_EENS1_15EpilogueDefaultEEEEEvvEEEEvNT_6ParamsE,"aw",@nobits
	.sectionflags	@""
	.align	16
	.zero		1024


//--------------------- .nv.shared.reserved.0     --------------------------
	.section	.nv.shared.reserved.0,"aw",@nobits
	.weak		__nv_reservedSMEM_offset_0_alias
	.size		__nv_reservedSMEM_offset_0_alias, 0, 0
	.other		__nv_reservedSMEM_offset_0_alias,@"STO_CUDA_RESERVED_SHARED STV_DEFAULT"
__nv_reservedSMEM_offset_0_alias:
	.zero		0


//--------------------- .nv.global                --------------------------
	.section	.nv.global,"aw",@nobits
.nv.global:
	.type		_ZN39_INTERNAL_3d63f1ac_4_k_cu_fe916a01_57014cute1_E,@object
	.size		_ZN39_INTERNAL_3d63f1ac_4_k_cu_fe916a01_57014cute1_E,(_ZN39_INTERNAL_3d63f1ac_4_k_cu_fe916a01_57014cuda3std3__45__cpo6cbeginE - _ZN39_INTERNAL_3d63f1ac_4_k_cu_fe916a01_57014cute1_E)
_ZN39_INTERNAL_3d63f1ac_4_k_cu_fe916a01_57014cute1_E:
	.zero		1
	.type		_ZN39_INTERNAL_3d63f1ac_4_k_cu_fe916a01_57014cuda3std3__45__cpo6cbeginE,@object
	.size		_ZN39_INTERNAL_3d63f1ac_4_k_cu_fe916a01_57014cuda3std3__45__cpo6cbeginE,(_ZN39_INTERNAL_3d63f1ac_4_k_cu_fe916a01_57014cuda3std3__48in_placeE - _ZN39_INTERNAL_3d63f1ac_4_k_cu_fe916a01_57014cuda3std3__45__cpo6cbeginE)
_ZN39_INTERNAL_3d63f1ac_4_k_cu_fe916a01_57014cuda3std3__45__cpo6cbeginE:
	.zero		1
	.type		_ZN39_INTERNAL_3d63f1ac_4_k_cu_fe916a01_57014cuda3std3__48in_placeE,@object
	.size		_ZN39_INTERNAL_3d63f1ac_4_k_cu_fe916a01_57014cuda3std3__48in_placeE,(_ZN39_INTERNAL_3d63f1ac_4_k_cu_fe916a01_57014cuda3std6ranges3__45__cpo9iter_moveE - _ZN39_INTERNAL_3d63f1ac_4_k_cu_fe916a01_57014cuda3std3__48in_placeE)
_ZN39_INTERNAL_3d63f1ac_4_k_cu_fe916a01_57014cuda3std3__48in_placeE:
	.zero		1
	.type		_ZN39_INTERNAL_3d63f1ac_4_k_cu_fe916a01_57014cuda3std6ranges3__45__cpo9iter_moveE,@object
	.size		_ZN39_INTERNAL_3d63f1ac_4_k_cu_fe916a01_57014cuda3std6ranges3__45__cpo9iter_moveE,(_ZN39_INTERNAL_3d63f1ac_4_k_cu_fe916a01_57014cuda3std3__45__cpo5beginE - _ZN39_INTERNAL_3d63f1ac_4_k_cu_fe916a01_57014cuda3std6ranges3__45__cpo9iter_moveE)
_ZN39_INTERNAL_3d63f1ac_4_k_cu_fe916a01_57014cuda3std6ranges3__45__cpo9iter_moveE:
	.zero		1
	.type		_ZN39_INTERNAL_3d63f1ac_4_k_cu_fe916a01_57014cuda3std3__45__cpo5beginE,@object
	.size		_ZN39_INTERNAL_3d63f1ac_4_k_cu_fe916a01_57014cuda3std3__45__cpo5beginE,(_ZN39_INTERNAL_3d63f1ac_4_k_cu_fe916a01_57014cuda3std3__441_GLOBAL__N__3d63f1ac_4_k_cu_fe916a01_57016ignoreE - _ZN39_INTERNAL_3d63f1ac_4_k_cu_fe916a01_57014cuda3std3__45__cpo5beginE)
_ZN39_INTERNAL_3d63f1ac_4_k_cu_fe916a01_57014cuda3std3__45__cpo5beginE:
	.zero		1
	.type		_ZN39_INTERNAL_3d63f1ac_4_k_cu_fe916a01_57014cuda3std3__441_GLOBAL__N__3d63f1ac_4_k_cu_fe916a01_57016ignoreE,@object
	.size		_ZN39_INTERNAL_3d63f1ac_4_k_cu_fe916a01_57014cuda3std3__441_GLOBAL__N__3d63f1ac_4_k_cu_fe916a01_57016ignoreE,(_ZN39_INTERNAL_3d63f1ac_4_k_cu_fe916a01_57014cute7productE - _ZN39_INTERNAL_3d63f1ac_4_k_cu_fe916a01_57014cuda3std3__441_GLOBAL__N__3d63f1ac_4_k_cu_fe916a01_57016ignoreE)
_ZN39_INTERNAL_3d63f1ac_4_k_cu_fe916a01_57014cuda3std3__441_GLOBAL__N__3d63f1ac_4_k_cu_fe916a01_57016ignoreE:
	.zero		1
	.type		_ZN39_INTERNAL_3d63f1ac_4_k_cu_fe916a01_57014cute7productE,@object
	.size		_ZN39_INTERNAL_3d63f1ac_4_k_cu_fe916a01_57014cute7productE,(_ZN39_INTERNAL_3d63f1ac_4_k_cu_fe916a01_57014cuda3std3__45__cpo3endE - _ZN39_INTERNAL_3d63f1ac_4_k_cu_fe916a01_57014cute7productE)
_ZN39_INTERNAL_3d63f1ac_4_k_cu_fe916a01_57014cute7productE:
	.zero		1
	.type		_ZN39_INTERNAL_3d63f1ac_4_k_cu_fe916a01_57014cuda3std3__45__cpo3endE,@object
	.size		_ZN39_INTERNAL_3d63f1ac_4_k_cu_fe916a01_57014cuda3std3__45__cpo3endE,(_ZN39_INTERNAL_3d63f1ac_4_k_cu_fe916a01_57014cuda3std3__419piecewise_constructE - _ZN39_INTERNAL_3d63f1ac_4_k_cu_fe916a01_57014cuda3std3__45__cpo3endE)
_ZN39_INTERNAL_3d63f1ac_4_k_cu_fe916a01_57014cuda3std3__45__cpo3endE:
	.zero		1
	.type		_ZN39_INTERNAL_3d63f1ac_4_k_cu_fe916a01_57014cuda3std3__419piecewise_constructE,@object
	.size		_ZN39_INTERNAL_3d63f1ac_4_k_cu_fe916a01_57014cuda3std3__419piecewise_constructE,(_ZN39_INTERNAL_3d63f1ac_4_k_cu_fe916a01_57014cuda3std3__45__cpo4cendE - _ZN39_INTERNAL_3d63f1ac_4_k_cu_fe916a01_57014cuda3std3__419piecewise_constructE)
_ZN39_INTERNAL_3d63f1ac_4_k_cu_fe916a01_57014cuda3std3__419piecewise_constructE:
	.zero		1
	.type		_ZN39_INTERNAL_3d63f1ac_4_k_cu_fe916a01_57014cuda3std3__45__cpo4cendE,@object
	.size		_ZN39_INTERNAL_3d63f1ac_4_k_cu_fe916a01_57014cuda3std3__45__cpo4cendE,(_ZN39_INTERNAL_3d63f1ac_4_k_cu_fe916a01_57014cuda3std6ranges3__45__cpo4swapE - _ZN39_INTERNAL_3d63f1ac_4_k_cu_fe916a01_57014cuda3std3__45__cpo4cendE)
_ZN39_INTERNAL_3d63f1ac_4_k_cu_fe916a01_57014cuda3std3__45__cpo4cendE:
	.zero		1
	.type		_ZN39_INTERNAL_3d63f1ac_4_k_cu_fe916a01_57014cuda3std6ranges3__45__cpo4swapE,@object
	.size		_ZN39_INTERNAL_3d63f1ac_4_k_cu_fe916a01_57014cuda3std6ranges3__45__cpo4swapE,(.L_8 - _ZN39_INTERNAL_3d63f1ac_4_k_cu_fe916a01_57014cuda3std6ranges3__45__cpo4swapE)
_ZN39_INTERNAL_3d63f1ac_4_k_cu_fe916a01_57014cuda3std6ranges3__45__cpo4swapE:
	.zero		1
.L_8:


//--------------------- .nv.constant0._ZN7cutlass13device_kernelINS_4gemm6kernel13GemmUniversalIN4cute5tupleIJiiiiEEENS1_10collective13CollectiveMmaINS1_34MainloopSm90TmaGmmaWarpSpecializedILi2ENS5_IJNS4_1CILi1EEESB_SB_EEENS1_35KernelTmaWarpSpecializedCooperativeEEENS5_IJNSA_ILi192EEENSA_ILi128EEESG_EEENS_6half_tENS5_IJlSB_lEEESI_SJ_NS4_8TiledMMAINS4_8MMA_AtomIJNS4_4SM904GMMA26MMA_64x128x16_F32F16F16_SSILNSN_5MajorE0ELSP_0ELNSN_7ScaleInE1ELSQ_1EEEEEENS4_6LayoutINS5_IJNSA_ILi2EEESB_SB_EEENS5_IJSB_NSA_ILi0EEESW_EEEEENS5_IJNS4_10UnderscoreESZ_SZ_EEEEENS4_13SM90_TMA_LOADENS4_14ComposedLayoutINS4_7SwizzleILi3ELi4ELi3EEENS4_18smem_ptr_flag_bitsILi16EEENST_INS5_IJNSA_ILi8EEENSA_ILi64EEEEEENS5_IJS19_SB_EEEEEEEvNS4_8identityES12_S1D_vS1E_EENS_8epilogue10collective6detail29Sm90TmaWarpSpecializedAdapterINS1H_15DefaultEpilogueISI_SJ_SJ_NS1G_6thread17LinearCombinationISI_Li1EffLNS1L_9ScaleType4KindE0ELNS_15FloatRoundStyleE2ESI_EENS1_15EpilogueDefaultEEEEEvvEEEEvNT_6ParamsE --------------------------
	.section	.nv.constant0._ZN7cutlass13device_kernelINS_4gemm6kernel13GemmUniversalIN4cute5tupleIJiiiiEEENS1_10collective13CollectiveMmaINS1_34MainloopSm90TmaGmmaWarpSpecializedILi2ENS5_IJNS4_1CILi1EEESB_SB_EEENS1_35KernelTmaWarpSpecializedCooperativeEEENS5_IJNSA_ILi192EEENSA_ILi128EEESG_EEENS_6half_tENS5_IJlSB_lEEESI_SJ_NS4_8TiledMMAINS4_8MMA_AtomIJNS4_4SM904GMMA26MMA_64x128x16_F32F16F16_SSILNSN_5MajorE0ELSP_0ELNSN_7ScaleInE1ELSQ_1EEEEEENS4_6LayoutINS5_IJNSA_ILi2EEESB_SB_EEENS5_IJSB_NSA_ILi0EEESW_EEEEENS5_IJNS4_10UnderscoreESZ_SZ_EEEEENS4_13SM90_TMA_LOADENS4_14ComposedLayoutINS4_7SwizzleILi3ELi4ELi3EEENS4_18smem_ptr_flag_bitsILi16EEENST_INS5_IJNSA_ILi8EEENSA_ILi64EEEEEENS5_IJS19_SB_EEEEEEEvNS4_8identityES12_S1D_vS1E_EENS_8epilogue10collective6detail29Sm90TmaWarpSpecializedAdapterINS1H_15DefaultEpilogueISI_SJ_SJ_NS1G_6thread17LinearCombinationISI_Li1EffLNS1L_9ScaleType4KindE0ELNS_15FloatRoundStyleE2ESI_EENS1_15EpilogueDefaultEEEEEvvEEEEvNT_6ParamsE,"a",@progbits
	.sectionflags	@""
	.align	4
.nv.constant0._ZN7cutlass13device_kernelINS_4gemm6kernel13GemmUniversalIN4cute5tupleIJiiiiEEENS1_10collective13CollectiveMmaINS1_34MainloopSm90TmaGmmaWarpSpecializedILi2ENS5_IJNS4_1CILi1EEESB_SB_EEENS1_35KernelTmaWarpSpecializedCooperativeEEENS5_IJNSA_ILi192EEENSA_ILi128EEESG_EEENS_6half_tENS5_IJlSB_lEEESI_SJ_NS4_8TiledMMAINS4_8MMA_AtomIJNS4_4SM904GMMA26MMA_64x128x16_F32F16F16_SSILNSN_5MajorE0ELSP_0ELNSN_7ScaleInE1ELSQ_1EEEEEENS4_6LayoutINS5_IJNSA_ILi2EEESB_SB_EEENS5_IJSB_NSA_ILi0EEESW_EEEEENS5_IJNS4_10UnderscoreESZ_SZ_EEEEENS4_13SM90_TMA_LOADENS4_14ComposedLayoutINS4_7SwizzleILi3ELi4ELi3EEENS4_18smem_ptr_flag_bitsILi16EEENST_INS5_IJNSA_ILi8EEENSA_ILi64EEEEEENS5_IJS19_SB_EEEEEEEvNS4_8identityES12_S1D_vS1E_EENS_8epilogue10collective6detail29Sm90TmaWarpSpecializedAdapterINS1H_15DefaultEpilogueISI_SJ_SJ_NS1G_6thread17LinearCombinationISI_Li1EffLNS1L_9ScaleType4KindE0ELNS_15FloatRoundStyleE2ESI_EENS1_15EpilogueDefaultEEEEEvvEEEEvNT_6ParamsE:
	.zero		1664


//--------------------- SYMBOLS --------------------------

	.type		.nv.reservedSmem.offset0,@object
	.size		.nv.reservedSmem.offset0,0x4
	.type		__assertfail,@function
